def attn_fwd(
    Q,
    K,
    V,
    Out,
    Lse,
    sm_scale,
    stride_qz,
    stride_qh,
    stride_qm,
    stride_qk,
    stride_kz,
    stride_kh,
    stride_kn,
    stride_kk,
    stride_vz,
    stride_vh,
    stride_vn,
    stride_vk,
    stride_oz,
    stride_oh,
    stride_om,
    stride_ok,
    seqlen_q,
    seqlen_k,
    BLOCK_M: tl.constexpr,
    BLOCK_N: tl.constexpr,
    HEAD_DIM: tl.constexpr,
    CAUSAL: tl.constexpr,
):
    start_m = tl.program_id(0)
    off_hz = tl.program_id(1)
    q_off = off_hz * stride_qh
    k_off = off_hz * stride_kh
    v_off = off_hz * stride_vh
    offs_m = start_m * BLOCK_M + tl.arange(0, BLOCK_M)
    offs_d = tl.arange(0, HEAD_DIM)
    offs_n = tl.arange(0, BLOCK_N)
    q_ptrs = Q + q_off + offs_m[:, None] * stride_qm + offs_d[None, :] * stride_qk
    k_ptrs = K + k_off + offs_d[:, None] * stride_kk + offs_n[None, :] * stride_kn
    v_ptrs = V + v_off + offs_n[:, None] * stride_vn + offs_d[None, :] * stride_vk
    m_i = tl.full([BLOCK_M], float("-inf"), dtype=tl.float32)
    l_i = tl.zeros([BLOCK_M], dtype=tl.float32) + 1.0
    acc = tl.zeros([BLOCK_M, HEAD_DIM], dtype=tl.float32)
    q = tl.load(q_ptrs)
    acc, l_i, m_i = _attn_fwd_inner(
        acc,
        l_i,
        m_i,
        q,
        k_ptrs,
        v_ptrs,
        sm_scale,
        stride_kn,
        stride_vn,
        start_m,
        seqlen_k,
        BLOCK_M,
        BLOCK_N,
        HEAD_DIM,
        CAUSAL,
    )
    acc = acc / l_i[:, None]
    lse = m_i + tl.math.log2(l_i) / 1.4426950408889634
    o_ptrs = (
        Out
        + off_hz * stride_oh
        + offs_m[:, None] * stride_om
        + offs_d[None, :] * stride_ok
    )
    tl.store(o_ptrs, acc.to(Out.dtype.element_ty))
    tl.store(Lse + off_hz * seqlen_q + offs_m, lse)

# config = {"BLOCK_M": 64, "BLOCK_N": 16, "HEAD_DIM": 16, "arch": "sm_100", "causal": true, "dtype": "fp16", "num_stages": 3, "num_warps": 4}
# arch = sm_100


// ===== COMPILED SASS (sm_100a) =====

	.target	sm_100a

	.elftype	@"ET_EXEC"


//--------------------- .note.nv.tkinfo           --------------------------
	.section	.note.nv.tkinfo,"",@"SHT_NOTE"
	.sectionflags	@"SHF_NOTE_NV_TKINFO"
	.tkinfo
        /*0018*/ 	.word	0x00000081
        /*0030*/ 	.string	""
        /*0030*/ 	.string	"ptxas-blackwell"
        /*0030*/ 	.string	"Cuda compilation tools, release 12.9, V12.9.86"
        /*0030*/ 	.string	"Build cuda_12.9.r12.9/compiler.36037853_0"
        /*0030*/ 	.string	"-v  -suppress-debug-info  -lineinfo  -arch sm_100a "



//--------------------- .note.nv.cuver            --------------------------
	.section	.note.nv.cuver,"",@"SHT_NOTE"
	.sectionflags	@"SHF_NOTE_NV_CUVER"
        /*0018*/ 	.short	0x0001
        /*001a*/ 	.short	0x0064
        /*001c*/ 	.short	0x0001
        /*001e*/ 	.short	0x0000
        /*0020*/ 	.short	0x0001
        /*0022*/ 	.short	0x0000


//--------------------- .nv.info                  --------------------------
	.section	.nv.info,"",@"SHT_CUDA_INFO"
	.align	4


	//----- nvinfo : EIATTR_REGCOUNT
	.align		4
        /*0000*/ 	.byte	0x04, 0x2f
        /*0002*/ 	.short	(.L_5 - .L_4)
	.align		4
.L_4:
        /*0004*/ 	.word	index@(attn_fwd)
        /*0008*/ 	.word	0x00000027


	//----- nvinfo : EIATTR_FRAME_SIZE
	.align		4
.L_5:
        /*000c*/ 	.byte	0x04, 0x11
        /*000e*/ 	.short	(.L_7 - .L_6)
	.align		4
.L_6:
        /*0010*/ 	.word	index@($__internal_2_$__cuda_sm10x_tcgen05_guardrail_trap_unallocated_columns_being_dealloced)
        /*0014*/ 	.word	0x00000000


	//----- nvinfo : EIATTR_FRAME_SIZE
	.align		4
.L_7:
        /*0018*/ 	.byte	0x04, 0x11
        /*001a*/ 	.short	(.L_9 - .L_8)
	.align		4
.L_8:
        /*001c*/ 	.word	index@($__internal_1_$__cuda_sm10x_tcgen05_guardrail_trap_phase_invalid_during_alloc)
        /*0020*/ 	.word	0x00000000


	//----- nvinfo : EIATTR_FRAME_SIZE
	.align		4
.L_9:
        /*0024*/ 	.byte	0x04, 0x11
        /*0026*/ 	.short	(.L_11 - .L_10)
	.align		4
.L_10:
        /*0028*/ 	.word	index@($__internal_0_$__cuda_sm10x_tcgen05_guardrail_trap_col_being_dealloced_not_returned_by_alloc)
        /*002c*/ 	.word	0x00000000


	//----- nvinfo : EIATTR_FRAME_SIZE
	.align		4
.L_11:
        /*0030*/ 	.byte	0x04, 0x11
        /*0032*/ 	.short	(.L_13 - .L_12)
	.align		4
.L_12:
        /*0034*/ 	.word	index@(attn_fwd)
        /*0038*/ 	.word	0x00000000


	//----- nvinfo : EIATTR_MIN_STACK_SIZE
	.align		4
.L_13:
        /*003c*/ 	.byte	0x04, 0x12
        /*003e*/ 	.short	(.L_15 - .L_14)
	.align		4
.L_14:
        /*0040*/ 	.word	index@(attn_fwd)
        /*0044*/ 	.word	0x00000000
.L_15:


//--------------------- .nv.info.attn_fwd         --------------------------
	.section	.nv.info.attn_fwd,"",@"SHT_CUDA_INFO"
	.sectionflags	@""
	.align	4


	//----- nvinfo : EIATTR_CUDA_API_VERSION
	.align		4
        /*0000*/ 	.byte	0x04, 0x37
        /*0002*/ 	.short	(.L_17 - .L_16)
.L_16:
        /*0004*/ 	.word	0x00000081


	//----- nvinfo : EIATTR_KPARAM_INFO
	.align		4
.L_17:
        /*0008*/ 	.byte	0x04, 0x17
        /*000a*/ 	.short	(.L_19 - .L_18)
.L_18:
        /*000c*/ 	.word	0x00000000
        /*0010*/ 	.short	0x0019
        /*0012*/ 	.short	0x0080
        /*0014*/ 	.byte	0x00, 0xf4, 0x21, 0x00


	//----- nvinfo : EIATTR_KPARAM_INFO
	.align		4
.L_19:
        /*0018*/ 	.byte	0x04, 0x17
        /*001a*/ 	.short	(.L_21 - .L_20)
.L_20:
        /*001c*/ 	.word	0x00000000
        /*0020*/ 	.short	0x0018
        /*0022*/ 	.short	0x0078
        /*0024*/ 	.byte	0x00, 0xf4, 0x21, 0x00


	//----- nvinfo : EIATTR_KPARAM_INFO
	.align		4
.L_21:
        /*0028*/ 	.byte	0x04, 0x17
        /*002a*/ 	.short	(.L_23 - .L_22)
.L_22:
        /*002c*/ 	.word	0x00000000
        /*0030*/ 	.short	0x0017
        /*0032*/ 	.short	0x0070
        /*0034*/ 	.byte	0x00, 0xf0, 0x11, 0x00


	//----- nvinfo : EIATTR_KPARAM_INFO
	.align		4
.L_23:
        /*0038*/ 	.byte	0x04, 0x17
        /*003a*/ 	.short	(.L_25 - .L_24)
.L_24:
        /*003c*/ 	.word	0x00000000
        /*0040*/ 	.short	0x0016
        /*0042*/ 	.short	0x006c
        /*0044*/ 	.byte	0x00, 0xf0, 0x11, 0x00


	//----- nvinfo : EIATTR_KPARAM_INFO
	.align		4
.L_25:
        /*0048*/ 	.byte	0x04, 0x17
        /*004a*/ 	.short	(.L_27 - .L_26)
.L_26:
        /*004c*/ 	.word	0x00000000
        /*0050*/ 	.short	0x0015
        /*0052*/ 	.short	0x0068
        /*0054*/ 	.byte	0x00, 0xf0, 0x11, 0x00


	//----- nvinfo : EIATTR_KPARAM_INFO
	.align		4
.L_27:
        /*0058*/ 	.byte	0x04, 0x17
        /*005a*/ 	.short	(.L_29 - .L_28)
.L_28:
        /*005c*/ 	.word	0x00000000
        /*0060*/ 	.short	0x0014
        /*0062*/ 	.short	0x0064
        /*0064*/ 	.byte	0x00, 0xf0, 0x11, 0x00


	//----- nvinfo : EIATTR_KPARAM_INFO
	.align		4
.L_29:
        /*0068*/ 	.byte	0x04, 0x17
        /*006a*/ 	.short	(.L_31 - .L_30)
.L_30:
        /*006c*/ 	.word	0x00000000
        /*0070*/ 	.short	0x0013
        /*0072*/ 	.short	0x0060
        /*0074*/ 	.byte	0x00, 0xf0, 0x11, 0x00


	//----- nvinfo : EIATTR_KPARAM_INFO
	.align		4
.L_31:
        /*0078*/ 	.byte	0x04, 0x17
        /*007a*/ 	.short	(.L_33 - .L_32)
.L_32:
        /*007c*/ 	.word	0x00000000
        /*0080*/ 	.short	0x0012
        /*0082*/ 	.short	0x005c
        /*0084*/ 	.byte	0x00, 0xf0, 0x11, 0x00


	//----- nvinfo : EIATTR_KPARAM_INFO
	.align		4
.L_33:
        /*0088*/ 	.byte	0x04, 0x17
        /*008a*/ 	.short	(.L_35 - .L_34)
.L_34:
        /*008c*/ 	.word	0x00000000
        /*0090*/ 	.short	0x0011
        /*0092*/ 	.short	0x0058
        /*0094*/ 	.byte	0x00, 0xf0, 0x11, 0x00


	//----- nvinfo : EIATTR_KPARAM_INFO
	.align		4
.L_35:
        /*0098*/ 	.byte	0x04, 0x17
        /*009a*/ 	.short	(.L_37 - .L_36)
.L_36:
        /*009c*/ 	.word	0x00000000
        /*00a0*/ 	.short	0x0010
        /*00a2*/ 	.short	0x0054
        /*00a4*/ 	.byte	0x00, 0xf0, 0x11, 0x00


	//----- nvinfo : EIATTR_KPARAM_INFO
	.align		4
.L_37:
        /*00a8*/ 	.byte	0x04, 0x17
        /*00aa*/ 	.short	(.L_39 - .L_38)
.L_38:
        /*00ac*/ 	.word	0x00000000
        /*00b0*/ 	.short	0x000f
        /*00b2*/ 	.short	0x0050
        /*00b4*/ 	.byte	0x00, 0xf0, 0x11, 0x00


	//----- nvinfo : EIATTR_KPARAM_INFO
	.align		4
.L_39:
        /*00b8*/ 	.byte	0x04, 0x17
        /*00ba*/ 	.short	(.L_41 - .L_40)
.L_40:
        /*00bc*/ 	.word	0x00000000
        /*00c0*/ 	.short	0x000e
        /*00c2*/ 	.short	0x004c
        /*00c4*/ 	.byte	0x00, 0xf0, 0x11, 0x00


	//----- nvinfo : EIATTR_KPARAM_INFO
	.align		4
.L_41:
        /*00c8*/ 	.byte	0x04, 0x17
        /*00ca*/ 	.short	(.L_43 - .L_42)
.L_42:
        /*00cc*/ 	.word	0x00000000
        /*00d0*/ 	.short	0x000d
        /*00d2*/ 	.short	0x0048
        /*00d4*/ 	.byte	0x00, 0xf0, 0x11, 0x00


	//----- nvinfo : EIATTR_KPARAM_INFO
	.align		4
.L_43:
        /*00d8*/ 	.byte	0x04, 0x17
        /*00da*/ 	.short	(.L_45 - .L_44)
.L_44:
        /*00dc*/ 	.word	0x00000000
        /*00e0*/ 	.short	0x000c
        /*00e2*/ 	.short	0x0044
        /*00e4*/ 	.byte	0x00, 0xf0, 0x11, 0x00


	//----- nvinfo : EIATTR_KPARAM_INFO
	.align		4
.L_45:
        /*00e8*/ 	.byte	0x04, 0x17
        /*00ea*/ 	.short	(.L_47 - .L_46)
.L_46:
        /*00ec*/ 	.word	0x00000000
        /*00f0*/ 	.short	0x000b
        /*00f2*/ 	.short	0x0040
        /*00f4*/ 	.byte	0x00, 0xf0, 0x11, 0x00


	//----- nvinfo : EIATTR_KPARAM_INFO
	.align		4
.L_47:
        /*00f8*/ 	.byte	0x04, 0x17
        /*00fa*/ 	.short	(.L_49 - .L_48)
.L_48:
        /*00fc*/ 	.word	0x00000000
        /*0100*/ 	.short	0x000a
        /*0102*/ 	.short	0x003c
        /*0104*/ 	.byte	0x00, 0xf0, 0x11, 0x00


	//----- nvinfo : EIATTR_KPARAM_INFO
	.align		4
.L_49:
        /*0108*/ 	.byte	0x04, 0x17
        /*010a*/ 	.short	(.L_51 - .L_50)
.L_50:
        /*010c*/ 	.word	0x00000000
        /*0110*/ 	.short	0x0009
        /*0112*/ 	.short	0x0038
        /*0114*/ 	.byte	0x00, 0xf0, 0x11, 0x00


	//----- nvinfo : EIATTR_KPARAM_INFO
	.align		4
.L_51:
        /*0118*/ 	.byte	0x04, 0x17
        /*011a*/ 	.short	(.L_53 - .L_52)
.L_52:
        /*011c*/ 	.word	0x00000000
        /*0120*/ 	.short	0x0008
        /*0122*/ 	.short	0x0034
        /*0124*/ 	.byte	0x00, 0xf0, 0x11, 0x00


	//----- nvinfo : EIATTR_KPARAM_INFO
	.align		4
.L_53:
        /*0128*/ 	.byte	0x04, 0x17
        /*012a*/ 	.short	(.L_55 - .L_54)
.L_54:
        /*012c*/ 	.word	0x00000000
        /*0130*/ 	.short	0x0007
        /*0132*/ 	.short	0x0030
        /*0134*/ 	.byte	0x00, 0xf0, 0x11, 0x00


	//----- nvinfo : EIATTR_KPARAM_INFO
	.align		4
.L_55:
        /*0138*/ 	.byte	0x04, 0x17
        /*013a*/ 	.short	(.L_57 - .L_56)
.L_56:
        /*013c*/ 	.word	0x00000000
        /*0140*/ 	.short	0x0006
        /*0142*/ 	.short	0x002c
        /*0144*/ 	.byte	0x00, 0xf0, 0x11, 0x00


	//----- nvinfo : EIATTR_KPARAM_INFO
	.align		4
.L_57:
        /*0148*/ 	.byte	0x04, 0x17
        /*014a*/ 	.short	(.L_59 - .L_58)
.L_58:
        /*014c*/ 	.word	0x00000000
        /*0150*/ 	.short	0x0005
        /*0152*/ 	.short	0x0028
        /*0154*/ 	.byte	0x00, 0xf0, 0x11, 0x00


	//----- nvinfo : EIATTR_KPARAM_INFO
	.align		4
.L_59:
        /*0158*/ 	.byte	0x04, 0x17
        /*015a*/ 	.short	(.L_61 - .L_60)
.L_60:
        /*015c*/ 	.word	0x00000000
        /*0160*/ 	.short	0x0004
        /*0162*/ 	.short	0x0020
        /*0164*/ 	.byte	0x00, 0xf4, 0x21, 0x00


	//----- nvinfo : EIATTR_KPARAM_INFO
	.align		4
.L_61:
        /*0168*/ 	.byte	0x04, 0x17
        /*016a*/ 	.short	(.L_63 - .L_62)
.L_62:
        /*016c*/ 	.word	0x00000000
        /*0170*/ 	.short	0x0003
        /*0172*/ 	.short	0x0018
        /*0174*/ 	.byte	0x00, 0xf4, 0x21, 0x00


	//----- nvinfo : EIATTR_KPARAM_INFO
	.align		4
.L_63:
        /*0178*/ 	.byte	0x04, 0x17
        /*017a*/ 	.short	(.L_65 - .L_64)
.L_64:
        /*017c*/ 	.word	0x00000000
        /*0180*/ 	.short	0x0002
        /*0182*/ 	.short	0x0010
        /*0184*/ 	.byte	0x00, 0xf4, 0x21, 0x00


	//----- nvinfo : EIATTR_KPARAM_INFO
	.align		4
.L_65:
        /*0188*/ 	.byte	0x04, 0x17
        /*018a*/ 	.short	(.L_67 - .L_66)
.L_66:
        /*018c*/ 	.word	0x00000000
        /*0190*/ 	.short	0x0001
        /*0192*/ 	.short	0x0008
        /*0194*/ 	.byte	0x00, 0xf4, 0x21, 0x00


	//----- nvinfo : EIATTR_KPARAM_INFO
	.align		4
.L_67:
        /*0198*/ 	.byte	0x04, 0x17
        /*019a*/ 	.short	(.L_69 - .L_68)
.L_68:
        /*019c*/ 	.word	0x00000000
        /*01a0*/ 	.short	0x0000
        /*01a2*/ 	.short	0x0000
        /*01a4*/ 	.byte	0x00, 0xf4, 0x21, 0x00


	//----- nvinfo : EIATTR_AT_ENTRY_FRAGMENTS
	.align		4
.L_69:
        /*01a8*/ 	.byte	0x04, 0x4f
        /*01aa*/ 	.short	(.L_71 - .L_70)


	//   ....[0]....
.L_70:
        /*01ac*/ 	.word	0x00000004


	//----- nvinfo : EIATTR_RESERVED_SMEM_USED
	.align		4
.L_71:
        /*01b0*/ 	.byte	0x01, 0x41
	.zero		2


	//----- nvinfo : EIATTR_SPARSE_MMA_MASK
	.align		4
        /*01b4*/ 	.byte	0x03, 0x50
        /*01b6*/ 	.short	0x0000


	//----- nvinfo : EIATTR_TCGEN05_1CTA_USED
	.align		4
        /*01b8*/ 	.byte	0x01, 0x51
	.zero		2


	//----- nvinfo : EIATTR_MAXREG_COUNT
	.align		4
        /*01bc*/ 	.byte	0x03, 0x1b
        /*01be*/ 	.short	0x00ff


	//----- nvinfo : EIATTR_NUM_BARRIERS
	.align		4
        /*01c0*/ 	.byte	0x02, 0x4c
        /*01c2*/ 	.byte	0x01
	.zero		1


	//----- nvinfo : EIATTR_INT_WARP_WIDE_INSTR_OFFSETS
	.align		4
        /*01c4*/ 	.byte	0x04, 0x31
        /*01c6*/ 	.short	(.L_73 - .L_72)


	//   ....[0]....
.L_72:
        /*01c8*/ 	.word	0x00000920


	//   ....[1]....
        /*01cc*/ 	.word	0x00000950


	//   ....[2]....
        /*01d0*/ 	.word	0x00000be0


	//   ....[3]....
        /*01d4*/ 	.word	0x00000c60


	//   ....[4]....
        /*01d8*/ 	.word	0x00001910


	//   ....[5]....
        /*01dc*/ 	.word	0x000030f0


	//   ....[6]....
        /*01e0*/ 	.word	0x00003140


	//----- nvinfo : EIATTR_COOP_GROUP_MASK_REGIDS
	.align		4
.L_73:
        /*01e4*/ 	.byte	0x04, 0x29
        /*01e6*/ 	.short	(.L_75 - .L_74)


	//   ....[0]....
.L_74:
        /*01e8*/ 	.word	0xffffffff


	//   ....[1]....
        /*01ec*/ 	.word	0xffffffff


	//   ....[2]....
        /*01f0*/ 	.word	0xffffffff


	//   ....[3]....
        /*01f4*/ 	.word	0xffffffff


	//   ....[4]....
        /*01f8*/ 	.word	0xffffffff


	//   ....[5]....
        /*01fc*/ 	.word	0xffffffff


	//   ....[6]....
        /*0200*/ 	.word	0xffffffff


	//   ....[7]....
        /*0204*/ 	.word	0xffffffff


	//----- nvinfo : EIATTR_COOP_GROUP_INSTR_OFFSETS
	.align		4
.L_75:
        /*0208*/ 	.byte	0x04, 0x28
        /*020a*/ 	.short	(.L_77 - .L_76)


	//   ....[0]....
.L_76:
        /*020c*/ 	.word	0x00000060


	//   ....[1]....
        /*0210*/ 	.word	0x00000310


	//   ....[2]....
        /*0214*/ 	.word	0x00001190


	//   ....[3]....
        /*0218*/ 	.word	0x00001400


	//   ....[4]....
        /*021c*/ 	.word	0x00001e60


	//   ....[5]....
        /*0220*/ 	.word	0x00002090


	//   ....[6]....
        /*0224*/ 	.word	0x00002f90


	//   ....[7]....
        /*0228*/ 	.word	0x000031f0


	//----- nvinfo : EIATTR_VRC_CTA_INIT_COUNT
	.align		4
.L_77:
        /*022c*/ 	.byte	0x02, 0x4a
        /*022e*/ 	.byte	0x80
	.zero		1


	//----- nvinfo : EIATTR_MBARRIER_INSTR_OFFSETS
	.align		4
        /*0230*/ 	.byte	0x04, 0x39
        /*0232*/ 	.short	(.L_79 - .L_78)


	//   ....[0]....
.L_78:
        /*0234*/ 	.word	0x00000b00
        /*0238*/ 	.word	0x000000ff
        /*023c*/ 	.word	0x00000e00
        /*0240*/ 	.short	0x0100
        /*0242*/ 	.byte	0x0a
	.zero		1


	//   ....[1]....
        /*0244*/ 	.word	0x00000c40
        /*0248*/ 	.word	0x000000ff
        /*024c*/ 	.word	0x00000e08
        /*0250*/ 	.short	0x0100
        /*0252*/ 	.byte	0x0a
	.zero		1


	//   ....[2]....
        /*0254*/ 	.word	0x00000d50
        /*0258*/ 	.word	0x000000ff
        /*025c*/ 	.word	0x00000a00
        /*0260*/ 	.short	0x0100
        /*0262*/ 	.byte	0x0a
	.zero		1


	//   ....[3]....
        /*0264*/ 	.word	0x00000e80
        /*0268*/ 	.word	0x000000ff
        /*026c*/ 	.word	0x00000a00
        /*0270*/ 	.short	0x010a
        /*0272*/ 	.byte	0x0a
	.zero		1


	//   ....[4]....
        /*0274*/ 	.word	0x00000ee0
        /*0278*/ 	.word	0x000000ff
        /*027c*/ 	.word	0x00000a00
        /*0280*/ 	.short	0x0108
        /*0282*/ 	.byte	0x0a
	.zero		1


	//   ....[5]....
        /*0284*/ 	.word	0x000019a0
        /*0288*/ 	.word	0x000000ff
        /*028c*/ 	.word	0x00000e10
        /*0290*/ 	.short	0x0100
        /*0292*/ 	.byte	0x0a
	.zero		1


	//   ....[6]....
        /*0294*/ 	.word	0x00001a90
        /*0298*/ 	.word	0x000000ff
        /*029c*/ 	.word	0x00000e10
        /*02a0*/ 	.short	0x010a
        /*02a2*/ 	.byte	0x0a
	.zero		1


	//   ....[7]....
        /*02a4*/ 	.word	0x00001cb0
        /*02a8*/ 	.word	0x000000ff
        /*02ac*/ 	.word	0x00000e10
        /*02b0*/ 	.short	0x0108
        /*02b2*/ 	.byte	0x0a
	.zero		1


	//   ....[8]....
        /*02b4*/ 	.word	0x00001de0
        /*02b8*/ 	.word	0x000000ff
        /*02bc*/ 	.word	0x00000000
        /*02c0*/ 	.short	0x010a
        /*02c2*/ 	.byte	0x19
	.zero		1


	//   ....[9]....
        /*02c4*/ 	.word	0x000024f0
        /*02c8*/ 	.word	0x000000ff
        /*02cc*/ 	.word	0x00000000
        /*02d0*/ 	.short	0x010a
        /*02d2*/ 	.byte	0x19
	.zero		1


	//   ....[10]....
        /*02d4*/ 	.word	0x00002650
        /*02d8*/ 	.word	0x000000ff
        /*02dc*/ 	.word	0x00000e00
        /*02e0*/ 	.short	0x0108
        /*02e2*/ 	.byte	0x0a
	.zero		1


	//   ....[11]....
        /*02e4*/ 	.word	0x00002770
        /*02e8*/ 	.word	0x000000ff
        /*02ec*/ 	.word	0x00000e08
        /*02f0*/ 	.short	0x0108
        /*02f2*/ 	.byte	0x0a
	.zero		1


	//   ....[12]....
        /*02f4*/ 	.word	0x00003210
        /*02f8*/ 	.word	0x000000ff
        /*02fc*/ 	.word	0x00000a00
        /*0300*/ 	.short	0x010a
        /*0302*/ 	.byte	0x0a
	.zero		1


	//   ....[13]....
        /*0304*/ 	.word	0x00003240
        /*0308*/ 	.word	0x000000ff
        /*030c*/ 	.word	0x00000e10
        /*0310*/ 	.short	0x010a
        /*0312*/ 	.byte	0x0a
	.zero		1


	//   ....[14]....
        /*0314*/ 	.word	0x00003270
        /*0318*/ 	.word	0x000000ff
        /*031c*/ 	.word	0x00000000
        /*0320*/ 	.short	0x010a
        /*0322*/ 	.byte	0x19
	.zero		1


	//   ....[15]....
        /*0324*/ 	.word	0x000032a0
        /*0328*/ 	.word	0x000000ff
        /*032c*/ 	.word	0x00000000
        /*0330*/ 	.short	0x010a
        /*0332*/ 	.byte	0x19
	.zero		1


	//----- nvinfo : EIATTR_NUM_MBARRIERS
	.align		4
.L_79:
        /*0334*/ 	.byte	0x03, 0x38
        /*0336*/ 	.short	0xffff


	//----- nvinfo : EIATTR_EXIT_INSTR_OFFSETS
	.align		4
        /*0338*/ 	.byte	0x04, 0x1c
        /*033a*/ 	.short	(.L_81 - .L_80)


	//   ....[0]....
.L_80:
        /*033c*/ 	.word	0x00003200


	//----- nvinfo : EIATTR_REQNTID
	.align		4
.L_81:
        /*0340*/ 	.byte	0x04, 0x10
        /*0342*/ 	.short	(.L_83 - .L_82)
.L_82:
        /*0344*/ 	.word	0x00000080
        /*0348*/ 	.word	0x00000001
        /*034c*/ 	.word	0x00000001


	//----- nvinfo : EIATTR_CRS_STACK_SIZE
	.align		4
.L_83:
        /*0350*/ 	.byte	0x04, 0x1e
        /*0352*/ 	.short	(.L_85 - .L_84)
.L_84:
        /*0354*/ 	.word	0x00000000


	//----- nvinfo : EIATTR_CBANK_PARAM_SIZE
	.align		4
.L_85:
        /*0358*/ 	.byte	0x03, 0x19
        /*035a*/ 	.short	0x0088


	//----- nvinfo : EIATTR_PARAM_CBANK
	.align		4
        /*035c*/ 	.byte	0x04, 0x0a
        /*035e*/ 	.short	(.L_87 - .L_86)
	.align		4
.L_86:
        /*0360*/ 	.word	index@(.nv.constant0.attn_fwd)
        /*0364*/ 	.short	0x0380
        /*0366*/ 	.short	0x0088


	//----- nvinfo : EIATTR_SW_WAR
	.align		4
.L_87:
        /*0368*/ 	.byte	0x04, 0x36
        /*036a*/ 	.short	(.L_89 - .L_88)
.L_88:
        /*036c*/ 	.word	0x00000008
.L_89:


//--------------------- .nv.compat                --------------------------
	.section	.nv.compat,"",@"SHT_CUDA_COMPAT_INFO"
	.align	4
        /*0000*/ 	.byte	0x02, 0x02, 0x02, 0x00, 0x02, 0x05, 0x05, 0x00, 0x02, 0x03, 0x00, 0x00, 0x02, 0x06, 0x01, 0x00


//--------------------- .nv.callgraph             --------------------------
	.section	.nv.callgraph,"",@"SHT_CUDA_CALLGRAPH"
	.align	4
	.sectionentsize	8
	.align		4
        /*0000*/ 	.word	0x00000000
	.align		4
        /*0004*/ 	.word	0xffffffff
	.align		4
        /*0008*/ 	.word	0x00000000
	.align		4
        /*000c*/ 	.word	0xfffffffe
	.align		4
        /*0010*/ 	.word	0x00000000
	.align		4
        /*0014*/ 	.word	0xfffffffd
	.align		4
        /*0018*/ 	.word	0x00000000
	.align		4
        /*001c*/ 	.word	0xfffffffc


//--------------------- .nv.constant4             --------------------------
	.section	.nv.constant4,"a",@progbits
	.align	8
	.align		8
.nv.constant4:
        /*0000*/ 	.dword	_$_str


//--------------------- .text.attn_fwd            --------------------------
	.section	.text.attn_fwd,"ax",@progbits
	.align	128
        .global         attn_fwd
        .type           attn_fwd,@function
        .size           attn_fwd,(.L_x_31 - attn_fwd)
        .other          attn_fwd,@"STO_CUDA_ENTRY STV_DEFAULT"
attn_fwd:
.text.attn_fwd:
[----:B------:R-:W0:Y:S01]  /*0000*/  LDC R1, c[0x0][0x37c] ;  /* 0x0000df00ff017b82 */ /* 0x000e220000000800 */
[----:B------:R-:W1:Y:S02]  /*0010*/  S2R R0, SR_TID.X ;  /* 0x0000000000007919 */ /* 0x000e640000002100 */
[----:B-1----:R-:W-:-:S13]  /*0020*/  ISETP.GE.U32.AND P0, PT, R0, 0x20, PT ;  /* 0x000000200000780c */ /* 0x002fda0003f06070 */
[----:B------:R-:W-:Y:S02]  /*0030*/  VOTEU.ANY UP1, P0 ;  /* 0x0000000000ff7886 */ /* 0x000fe40000020100 */
[----:B0-----:R-:W-:Y:S05]  /*0040*/  BRA.U UP1, `(.L_x_0) ;  /* 0x0000000101b47547 */ /* 0x001fea000b800000 */
[----:B------:R-:W0:Y:S01]  /*0050*/  S2UR UR6, SR_CgaCtaId ;  /* 0x00000000000679c3 */ /* 0x000e220000008800 */
[----:B------:R-:W-:Y:S01]  /*0060*/  NOP ;  /* 0x0000000000007918 */ /* 0x000fe20000000000 */
[----:B------:R-:W-:Y:S02]  /*0070*/  UMOV UR4, 0x40 ;  /* 0x0000004000047882 */ /* 0x000fe40000000000 */
[----:B0-----:R-:W-:-:S09]  /*0080*/  ULEA UR4, UR6, UR4, 0x18 ;  /* 0x0000000406047291 */ /* 0x001fd2000f8ec0ff */
[----:B------:R-:W0:Y:S01]  /*0090*/  LDS.U8 R2, [UR4] ;  /* 0x00000004ff027984 */ /* 0x000e220008000000 */
[----:B------:R-:W-:Y:S02]  /*00a0*/  UMOV UR4, 0x400 ;  /* 0x0000040000047882 */ /* 0x000fe40000000000 */
[----:B------:R-:W-:Y:S01]  /*00b0*/  ULEA UR4, UR6, UR4, 0x18 ;  /* 0x0000000406047291 */ /* 0x000fe2000f8ec0ff */
[----:B0-----:R-:W-:-:S13]  /*00c0*/  ISETP.NE.AND P0, PT, R2, RZ, PT ;  /* 0x000000ff0200720c */ /* 0x001fda0003f05270 */
[----:B------:R-:W-:Y:S05]  /*00d0*/  @P0 BRA `(.L_x_1) ;  /* 0x0000000000780947 */ /* 0x000fea0003800000 */
[----:B------:R-:W-:-:S13]  /*00e0*/  ELECT P0, URZ, PT ;  /* 0x0000000000ff782f */ /* 0x000fda0003800000 */
[----:B------:R-:W-:Y:S05]  /*00f0*/  @!P0 BRA `(.L_x_2) ;  /* 0x0000000000808947 */ /* 0x000fea0003800000 */
[----:B------:R-:W-:Y:S01]  /*0100*/  UMOV UR5, 0x1 ;  /* 0x0000000100057882 */ /* 0x000fe20000000000 */
[----:B------:R-:W-:-:S04]  /*0110*/  IMAD.MOV.U32 R5, RZ, RZ, 0x1 ;  /* 0x00000001ff057424 */ /* 0x000fc800078e00ff */
[----:B------:R-:W-:Y:S04]  /*0120*/  DEPBAR.LE SB0, 0x36 ;  /* 0x00008d800000791a */ /* 0x000fe80000000000 */
[----:B------:R-:W0:Y:S02]  /*0130*/  UTCATOMSWS.FIND_AND_SET.ALIGN UP0, UR5, UR5 ;  /* 0x00000005000575e3 */ /* 0x000e240008000800 */
[----:B0-----:R-:W-:-:S04]  /*0140*/  PLOP3.LUT P0, PT, PT, PT, UP0, 0x80, 0x8 ;  /* 0x000000000008781c */ /* 0x001fc80003f0f008 */
[----:B------:R-:W-:-:S04]  /*0150*/  SEL R2, RZ, 0xffffffff, !P0 ;  /* 0xffffffffff027807 */ /* 0x000fc80004000000 */
[----:B------:R-:W-:Y:S01]  /*0160*/  ISETP.NE.AND P0, PT, R2, RZ, PT ;  /* 0x000000ff0200720c */ /* 0x000fe20003f05270 */
[----:B------:R-:W-:-:S12]  /*0170*/  IMAD.U32 R2, RZ, RZ, UR5 ;  /* 0x00000005ff027e24 */ /* 0x000fd8000f8e00ff */
[----:B------:R-:W-:Y:S05]  /*0180*/  @P0 BRA `(.L_x_3) ;  /* 0x0000000000240947 */ /* 0x000fea0003800000 */
.L_x_4:
[----:B------:R-:W-:Y:S05]  /*0190*/  NANOSLEEP 0x64 ;  /* 0x000000640000795d */ /* 0x000fea0003800000 */
[----:B------:R-:W-:-:S05]  /*01a0*/  UMOV UR5, 0x1 ;  /* 0x0000000100057882 */ /* 0x000fca0000000000 */
[----:B------:R-:W-:Y:S04]  /*01b0*/  DEPBAR.LE SB0, 0x36 ;  /* 0x00008d800000791a */ /* 0x000fe80000000000 */
[----:B------:R-:W0:Y:S02]  /*01c0*/  UTCATOMSWS.FIND_AND_SET.ALIGN UP0, UR5, UR5 ;  /* 0x00000005000575e3 */ /* 0x000e240008000800 */
[----:B0-----:R-:W-:-:S04]  /*01d0*/  PLOP3.LUT P0, PT, PT, PT, UP0, 0x80, 0x8 ;  /* 0x000000000008781c */ /* 0x001fc80003f0f008 */
[----:B------:R-:W-:-:S04]  /*01e0*/  SEL R2, RZ, 0xffffffff, !P0 ;  /* 0xffffffffff027807 */ /* 0x000fc80004000000 */
[----:B------:R-:W-:Y:S01]  /*01f0*/  ISETP.NE.AND P0, PT, R2, RZ, PT ;  /* 0x000000ff0200720c */ /* 0x000fe20003f05270 */
[----:B------:R-:W-:-:S12]  /*0200*/  IMAD.U32 R2, RZ, RZ, UR5 ;  /* 0x00000005ff027e24 */ /* 0x000fd8000f8e00ff */
[----:B------:R-:W-:Y:S05]  /*0210*/  @!P0 BRA `(.L_x_4) ;  /* 0xfffffffc00dc8947 */ /* 0x000fea000383ffff */
.L_x_3:
[C---:B------:R-:W-:Y:S01]  /*0220*/  VIADD R4, R2.reuse, 0x10 ;  /* 0x0000001002047836 */ /* 0x040fe20000000000 */
[----:B------:R-:W-:Y:S01]  /*0230*/  UMOV UR5, 0x50 ;  /* 0x0000005000057882 */ /* 0x000fe20000000000 */
[C---:B------:R-:W-:Y:S01]  /*0240*/  SHF.L.U32 R3, R5.reuse, R2, RZ ;  /* 0x0000000205037219 */ /* 0x040fe200000006ff */
[----:B------:R-:W-:Y:S01]  /*0250*/  ULEA UR5, UR6, UR5, 0x18 ;  /* 0x0000000506057291 */ /* 0x000fe2000f8ec0ff */
[----:B------:R-:W-:Y:S01]  /*0260*/  IMAD.SHL.U32 R2, R2, 0x20, RZ ;  /* 0x0000002002027824 */ /* 0x000fe200078e00ff */
[----:B------:R-:W-:-:S04]  /*0270*/  SHF.L.U32 R4, R5, R4, RZ ;  /* 0x0000000405047219 */ /* 0x000fc800000006ff */
[----:B------:R-:W-:-:S05]  /*0280*/  LOP3.LUT R3, R4, R3, RZ, 0xfc, !PT ;  /* 0x0000000304037212 */ /* 0x000fca00078efcff */
[----:B------:R0:W-:Y:S04]  /*0290*/  ATOMS.OR RZ, [UR5], R3 ;  /* 0x00000003ffff798c */ /* 0x0001e8000b000005 */
[----:B------:R0:W-:Y:S01]  /*02a0*/  STS [UR4], R2 ;  /* 0x00000002ff007988 */ /* 0x0001e20008000804 */
[----:B------:R-:W-:Y:S05]  /*02b0*/  BRA `(.L_x_2) ;  /* 0x0000000000107947 */ /* 0x000fea0003800000 */
.L_x_1:
[----:B------:R-:W-:Y:S01]  /*02c0*/  IMAD.MOV.U32 R3, RZ, RZ, -0x1 ;  /* 0xffffffffff037424 */ /* 0x000fe200078e00ff */
[----:B------:R-:W-:-:S04]  /*02d0*/  MOV R2, 0x300 ;  /* 0x0000030000027802 */ /* 0x000fc80000000f00 */
[----:B------:R0:W-:Y:S03]  /*02e0*/  STS [UR4], R3 ;  /* 0x00000003ff007988 */ /* 0x0001e60008000804 */
[----:B0-----:R-:W-:Y:S05]  /*02f0*/  CALL.REL.NOINC `($__internal_1_$__cuda_sm10x_tcgen05_guardrail_trap_phase_invalid_during_alloc) ;  /* 0x0000003000007944 */ /* 0x001fea0003c00000 */
.L_x_2:
[----:B------:R-:W-:Y:S05]  /*0300*/  WARPSYNC.ALL ;  /* 0x0000000000007948 */ /* 0x000fea0003800000 */
[----:B------:R-:W-:Y:S01]  /*0310*/  NOP ;  /* 0x0000000000007918 */ /* 0x000fe20000000000 */
.L_x_0:
[----:B------:R-:W1:Y:S01]  /*0320*/  S2UR UR8, SR_CTAID.X ;  /* 0x00000000000879c3 */ /* 0x000e620000002500 */
[----:B------:R-:W2:Y:S01]  /*0330*/  LDCU.64 UR4, c[0x0][0x3b0] ;  /* 0x00007600ff0477ac */ /* 0x000ea20008000a00 */
[----:B------:R-:W-:Y:S01]  /*0340*/  SHF.R.U32.HI R4, RZ, 0x6, R0 ;  /* 0x00000006ff047819 */ /* 0x000fe20000011600 */
[----:B------:R-:W-:-:S03]  /*0350*/  UMOV UR10, 0x400 ;  /* 0x00000400000a7882 */ /* 0x000fc60000000000 */
[----:B------:R-:W-:Y:S01]  /*0360*/  SGXT.U32 R4, R4, 0x1 ;  /* 0x000000010404781a */ /* 0x000fe20000000000 */
[----:B------:R-:W3:Y:S01]  /*0370*/  LDCU.64 UR18, c[0x0][0x358] ;  /* 0x00006b00ff1277ac */ /* 0x000ee20008000a00 */
[----:B------:R-:W2:Y:S08]  /*0380*/  S2UR UR9, SR_CTAID.Y ;  /* 0x00000000000979c3 */ /* 0x000eb00000002600 */
[----:B------:R-:W4:Y:S01]  /*0390*/  LDC R16, c[0x0][0x3b8] ;  /* 0x0000ee00ff107b82 */ /* 0x000f220000000800 */
[----:B-1----:R-:W-:-:S07]  /*03a0*/  USHF.L.U32 UR8, UR8, 0x6, URZ ;  /* 0x0000000608087899 */ /* 0x002fce00080006ff */
[----:B------:R-:W1:Y:S01]  /*03b0*/  LDC.64 R18, c[0x0][0x380] ;  /* 0x0000e000ff127b82 */ /* 0x000e620000000a00 */
[----:B0-----:R-:W-:Y:S01]  /*03c0*/  IMAD.U32 R3, RZ, RZ, UR8 ;  /* 0x00000008ff037e24 */ /* 0x001fe2000f8e00ff */
[----:B--2---:R-:W-:-:S06]  /*03d0*/  UIMAD UR4, UR9, UR4, URZ ;  /* 0x00000004090472a4 */ /* 0x004fcc000f8e02ff */
[----:B------:R-:W0:Y:S01]  /*03e0*/  S2UR UR11, SR_CgaCtaId ;  /* 0x00000000000b79c3 */ /* 0x000e220000008800 */
[----:B------:R-:W-:Y:S01]  /*03f0*/  LOP3.LUT R2, R3, 0x3f, R0, 0xf8, !PT ;  /* 0x0000003f03027812 */ /* 0x000fe200078ef800 */
[----:B------:R-:W-:-:S04]  /*0400*/  USHF.L.U32 UR6, UR4, 0x1, URZ ;  /* 0x0000000104067899 */ /* 0x000fc800080006ff */
[----:B------:R-:W-:Y:S01]  /*0410*/  IMAD R3, R2, UR5, RZ ;  /* 0x0000000502037c24 */ /* 0x000fe2000f8e02ff */
[----:B------:R-:W-:Y:S01]  /*0420*/  UIMAD.WIDE UR4, UR4, 0x2, URZ ;  /* 0x00000002040478a5 */ /* 0x000fe2000f8e02ff */
[----:B----4-:R-:W-:Y:S02]  /*0430*/  IMAD R7, R4, R16, RZ ;  /* 0x0000001004077224 */ /* 0x010fe400078e02ff */
[C---:B------:R-:W-:Y:S02]  /*0440*/  IMAD.SHL.U32 R5, R3.reuse, 0x2, RZ ;  /* 0x0000000203057824 */ /* 0x040fe400078e00ff */
[----:B------:R-:W-:Y:S02]  /*0450*/  IMAD R8, R16, 0x2, R7 ;  /* 0x0000000210087824 */ /* 0x000fe400078e0207 */
[----:B------:R-:W-:Y:S01]  /*0460*/  IMAD.HI R4, R3, 0x2, RZ ;  /* 0x0000000203047827 */ /* 0x000fe200078e02ff */
[----:B------:R-:W-:Y:S01]  /*0470*/  BAR.SYNC.DEFER_BLOCKING 0x0 ;  /* 0x0000000000007b1d */ /* 0x000fe20000010000 */
[----:B-1----:R-:W-:-:S02]  /*0480*/  IADD3 R18, P0, P1, R5, UR6, R18 ;  /* 0x0000000605127c10 */ /* 0x002fc4000f91e012 */
[----:B------:R-:W-:Y:S02]  /*0490*/  IMAD R5, R16, 0x2, R8 ;  /* 0x0000000210057824 */ /* 0x000fe400078e0208 */
[----:B------:R-:W-:Y:S01]  /*04a0*/  IADD3.X R22, PT, PT, R4, UR5, R19, P0, P1 ;  /* 0x0000000504167c10 */ /* 0x000fe200087e2413 */
[----:B------:R-:W1:Y:S01]  /*04b0*/  LDCU UR5, c[0x0][0x3c8] ;  /* 0x00007900ff0577ac */ /* 0x000e620008000800 */
[C---:B------:R-:W-:Y:S01]  /*04c0*/  IMAD R3, R16.reuse, 0x2, R5 ;  /* 0x0000000210037824 */ /* 0x040fe200078e0205 */
[C---:B------:R-:W-:Y:S01]  /*04d0*/  LEA R6, P0, R7.reuse, R18, 0x1 ;  /* 0x0000001207067211 */ /* 0x040fe200078008ff */
[----:B0-----:R-:W-:Y:S02]  /*04e0*/  ULEA UR10, UR11, UR10, 0x18 ;  /* 0x0000000a0b0a7291 */ /* 0x001fe4000f8ec0ff */
[----:B------:R-:W-:Y:S01]  /*04f0*/  IMAD R4, R16, 0x2, R3 ;  /* 0x0000000210047824 */ /* 0x000fe200078e0203 */
[----:B------:R-:W-:Y:S01]  /*0500*/  LEA.HI.X.SX32 R7, R7, R22, 0x1, P0 ;  /* 0x0000001607077211 */ /* 0x000fe200000f0eff */
[----:B------:R-:W0:Y:S01]  /*0510*/  LDCU.64 UR6, c[0x0][0x3c0] ;  /* 0x00007800ff0677ac */ /* 0x000e220008000a00 */
[-C--:B------:R-:W-:Y:S01]  /*0520*/  LEA R12, P0, R8, R18.reuse, 0x1 ;  /* 0x00000012080c7211 */ /* 0x080fe200078008ff */
[----:B------:R-:W-:Y:S01]  /*0530*/  IMAD R15, R16, 0x2, R4 ;  /* 0x00000002100f7824 */ /* 0x000fe200078e0204 */
[----:B------:R-:W-:-:S02]  /*0540*/  LEA R10, P1, R4, R18, 0x1 ;  /* 0x00000012040a7211 */ /* 0x000fc400078208ff */
[-C--:B------:R-:W-:Y:S01]  /*0550*/  LEA.HI.X.SX32 R13, R8, R22.reuse, 0x1, P0 ;  /* 0x00000016080d7211 */ /* 0x080fe200000f0eff */
[----:B------:R-:W2:Y:S01]  /*0560*/  LDS R20, [UR10] ;  /* 0x0000000aff147984 */ /* 0x000ea20008000800 */
[----:B------:R-:W-:Y:S01]  /*0570*/  IMAD R17, R16, 0x2, R15 ;  /* 0x0000000210117824 */ /* 0x000fe200078e020f */
[----:B------:R-:W-:Y:S01]  /*0580*/  LEA.HI.X.SX32 R11, R4, R22, 0x1, P1 ;  /* 0x00000016040b7211 */ /* 0x000fe200008f0eff */
[----:B------:R-:W-:Y:S01]  /*0590*/  BAR.SYNC.DEFER_BLOCKING 0x0 ;  /* 0x0000000000007b1d */ /* 0x000fe20000010000 */
[-C--:B------:R-:W-:Y:S02]  /*05a0*/  LEA R8, P0, R3, R18.reuse, 0x1 ;  /* 0x0000001203087211 */ /* 0x080fe400078008ff */
[----:B------:R-:W-:Y:S02]  /*05b0*/  LEA R4, P1, R5, R18, 0x1 ;  /* 0x0000001205047211 */ /* 0x000fe400078208ff */
[----:B------:R-:W-:Y:S01]  /*05c0*/  LEA.HI.X.SX32 R9, R3, R22, 0x1, P0 ;  /* 0x0000001603097211 */ /* 0x000fe200000f0eff */
[----:B------:R-:W-:Y:S01]  /*05d0*/  IMAD R3, R16, 0x2, R17 ;  /* 0x0000000210037824 */ /* 0x000fe200078e0211 */
[----:B------:R-:W-:-:S02]  /*05e0*/  LEA R14, P0, R15, R18, 0x1 ;  /* 0x000000120f0e7211 */ /* 0x000fc400078008ff */
[----:B------:R-:W-:Y:S02]  /*05f0*/  LEA.HI.X.SX32 R5, R5, R22, 0x1, P1 ;  /* 0x0000001605057211 */ /* 0x000fe400008f0eff */
[----:B------:R-:W-:Y:S02]  /*0600*/  LEA R16, P1, R17, R18, 0x1 ;  /* 0x0000001211107211 */ /* 0x000fe400078208ff */
[----:B------:R-:W-:Y:S02]  /*0610*/  LEA.HI.X.SX32 R15, R15, R22, 0x1, P0 ;  /* 0x000000160f0f7211 */ /* 0x000fe400000f0eff */
[----:B------:R-:W-:Y:S02]  /*0620*/  LEA R18, P0, R3, R18, 0x1 ;  /* 0x0000001203127211 */ /* 0x000fe400078008ff */
[-C--:B------:R-:W-:Y:S02]  /*0630*/  LEA.HI.X.SX32 R17, R17, R22.reuse, 0x1, P1 ;  /* 0x0000001611117211 */ /* 0x080fe400008f0eff */
[----:B------:R-:W-:Y:S01]  /*0640*/  LEA.HI.X.SX32 R19, R3, R22, 0x1, P0 ;  /* 0x0000001603137211 */ /* 0x000fe200000f0eff */
[----:B---3--:R-:W5:Y:S04]  /*0650*/  LDG.E.U16 R14, desc[UR18][R14.64] ;  /* 0x000000120e0e7981 */ /* 0x008f68000c1e1500 */
[----:B------:R-:W5:Y:S04]  /*0660*/  LDG.E.U16 R16, desc[UR18][R16.64] ;  /* 0x0000001210107981 */ /* 0x000f68000c1e1500 */
[----:B------:R-:W5:Y:S01]  /*0670*/  LDG.E.U16 R18, desc[UR18][R18.64] ;  /* 0x0000001212127981 */ /* 0x000f62000c1e1500 */
[----:B------:R-:W-:-:S03]  /*0680*/  SHF.R.U32.HI R3, RZ, 0x5, R0 ;  /* 0x00000005ff037819 */ /* 0x000fc60000011600 */
[----:B------:R-:W5:Y:S01]  /*0690*/  LDG.E.U16 R6, desc[UR18][R6.64] ;  /* 0x0000001206067981 */ /* 0x000f62000c1e1500 */
[----:B------:R-:W-:Y:S02]  /*06a0*/  R2UR UR23, R3 ;  /* 0x00000000031772ca */ /* 0x000fe400000e0000 */
[----:B------:R-:W-:Y:S01]  /*06b0*/  LOP3.LUT R3, R0, 0x3f, RZ, 0xc0, !PT ;  /* 0x0000003f00037812 */ /* 0x000fe200078ec0ff */
[----:B------:R3:W5:Y:S01]  /*06c0*/  LDG.E.U16 R13, desc[UR18][R12.64] ;  /* 0x000000120c0d7981 */ /* 0x000762000c1e1500 */
[----:B--2---:R-:W-:-:S03]  /*06d0*/  R2UR UR26, R20 ;  /* 0x00000000141a72ca */ /* 0x004fc600000e0000 */
[----:B------:R-:W5:Y:S04]  /*06e0*/  LDG.E.U16 R10, desc[UR18][R10.64] ;  /* 0x000000120a0a7981 */ /* 0x000f68000c1e1500 */
[----:B------:R2:W5:Y:S01]  /*06f0*/  LDG.E.U16 R7, desc[UR18][R4.64] ;  /* 0x0000001204077981 */ /* 0x000562000c1e1500 */
[----:B---3--:R-:W-:Y:S01]  /*0700*/  SHF.R.S32.HI R12, RZ, 0x6, R0 ;  /* 0x00000006ff0c7819 */ /* 0x008fe20000011400 */
[----:B------:R-:W-:Y:S02]  /*0710*/  IMAD.SHL.U32 R3, R3, 0x2, RZ ;  /* 0x0000000203037824 */ /* 0x000fe400078e00ff */
[----:B------:R3:W5:Y:S01]  /*0720*/  LDG.E.U16 R11, desc[UR18][R8.64] ;  /* 0x00000012080b7981 */ /* 0x000762000c1e1500 */
[----:B--2---:R-:W2:Y:S01]  /*0730*/  LDC.64 R4, c[0x0][0x388] ;  /* 0x0000e200ff047b82 */ /* 0x004ea20000000a00 */
[----:B---3--:R-:W-:-:S04]  /*0740*/  SGXT R8, R12, 0x1 ;  /* 0x000000010c08781a */ /* 0x008fc80000000200 */
[----:B------:R-:W-:-:S04]  /*0750*/  LOP3.LUT R3, R3, 0x90, R8, 0x78, !PT ;  /* 0x0000009003037812 */ /* 0x000fc800078e7808 */
[----:B------:R-:W-:Y:S01]  /*0760*/  LOP3.LUT R9, R3, 0x20, RZ, 0x3c, !PT ;  /* 0x0000002003097812 */ /* 0x000fe200078e3cff */
[----:B01----:R-:W-:Y:S06]  /*0770*/  BRA.U UP1, `(.L_x_5) ;  /* 0x0000000101187547 */ /* 0x003fec000b800000 */
[----:B------:R-:W-:Y:S01]  /*0780*/  ELECT P0, URZ, PT ;  /* 0x0000000000ff782f */ /* 0x000fe20003800000 */
[----:B------:R-:W-:Y:S01]  /*0790*/  IMAD.MOV.U32 R8, RZ, RZ, 0x1 ;  /* 0x00000001ff087424 */ /* 0x000fe200078e00ff */
[----:B------:R-:W-:Y:S01]  /*07a0*/  UMOV UR4, 0x40 ;  /* 0x0000004000047882 */ /* 0x000fe20000000000 */
[----:B------:R-:W-:Y:S01]  /*07b0*/  UVIRTCOUNT.DEALLOC.SMPOOL 0x80 ;  /* 0x000000800000784c */ /* 0x000fe20000000000 */
[----:B------:R-:W-:-:S09]  /*07c0*/  ULEA UR4, UR11, UR4, 0x18 ;  /* 0x000000040b047291 */ /* 0x000fd2000f8ec0ff */
[----:B------:R0:W-:Y:S03]  /*07d0*/  @P0 STS.U8 [UR4], R8 ;  /* 0x00000008ff000988 */ /* 0x0001e60008000004 */
.L_x_5:
[----:B------:R-:W-:Y:S01]  /*07e0*/  LOP3.LUT R12, R0, 0xf, RZ, 0xc0, !PT ;  /* 0x0000000f000c7812 */ /* 0x000fe200078ec0ff */
[----:B------:R-:W-:Y:S01]  /*07f0*/  UIMAD UR6, UR9, UR6, URZ ;  /* 0x00000006090672a4 */ /* 0x000fe2000f8e02ff */
[----:B-----5:R1:W-:Y:S01]  /*0800*/  STS.U16 [R3+UR10], R6 ;  /* 0x0000000603007988 */ /* 0x0203e2000800040a */
[C---:B------:R-:W-:Y:S01]  /*0810*/  LOP3.LUT R15, R3.reuse, 0x40, RZ, 0x3c, !PT ;  /* 0x00000040030f7812 */ /* 0x040fe200078e3cff */
[----:B------:R-:W-:Y:S01]  /*0820*/  UMOV UR12, 0x1 ;  /* 0x00000001000c7882 */ /* 0x000fe20000000000 */
[----:B0-----:R-:W-:Y:S01]  /*0830*/  IMAD R8, R12, UR5, RZ ;  /* 0x000000050c087c24 */ /* 0x001fe2000f8e02ff */
[----:B------:R0:W-:Y:S01]  /*0840*/  STS.U16 [R3+UR10+0x400], R10 ;  /* 0x0004000a03007988 */ /* 0x0001e2000800040a */
[----:B------:R-:W-:Y:S01]  /*0850*/  USHF.L.U32 UR4, UR6, 0x1, URZ ;  /* 0x0000000106047899 */ /* 0x000fe200080006ff */
[----:B------:R-:W-:Y:S01]  /*0860*/  LOP3.LUT R17, R3, 0x60, RZ, 0x3c, !PT ;  /* 0x0000006003117812 */ /* 0x000fe200078e3cff */
[----:B------:R-:W-:Y:S01]  /*0870*/  UIADD3 UR28, UPT, UPT, UR8, 0x40, URZ ;  /* 0x00000040081c7890 */ /* 0x000fe2000fffe0ff */
[----:B------:R-:W-:Y:S01]  /*0880*/  STS.U16 [R9+UR10+0x100], R13 ;  /* 0x0001000d09007988 */ /* 0x000fe2000800040a */
[----:B------:R-:W-:Y:S01]  /*0890*/  LOP3.LUT P6, RZ, R0, 0x7f, RZ, 0xc0, !PT ;  /* 0x0000007f00ff7812 */ /* 0x000fe200078cc0ff */
[----:B------:R-:W3:Y:S01]  /*08a0*/  LDCU.64 UR20, c[0x0][0x3d0] ;  /* 0x00007a00ff1477ac */ /* 0x000ee20008000a00 */
[----:B-1----:R-:W-:Y:S01]  /*08b0*/  SHF.R.U32.HI R6, RZ, 0x4, R0 ;  /* 0x00000004ff067819 */ /* 0x002fe20000011600 */
[----:B------:R1:W-:Y:S01]  /*08c0*/  STS.U16 [R9+UR10+0x500], R14 ;  /* 0x0005000e09007988 */ /* 0x0003e2000800040a */
[----:B0-----:R-:W-:-:S03]  /*08d0*/  PRMT R10, RZ, 0x7610, R10 ;  /* 0x00007610ff0a7816 */ /* 0x001fc6000000000a */
[----:B------:R0:W-:Y:S01]  /*08e0*/  STS.U16 [R15+UR10+0x200], R7 ;  /* 0x000200070f007988 */ /* 0x0001e2000800040a */
[----:B------:R-:W-:-:S03]  /*08f0*/  SGXT.U32 R6, R6, 0x3 ;  /* 0x000000030606781a */ /* 0x000fc60000000000 */
[----:B------:R4:W-:Y:S01]  /*0900*/  STS.U16 [R15+UR10+0x600], R16 ;  /* 0x000600100f007988 */ /* 0x0009e2000800040a */
[C---:B-1----:R-:W-:Y:S01]  /*0910*/  IMAD.SHL.U32 R9, R8.reuse, 0x2, RZ ;  /* 0x0000000208097824 */ /* 0x042fe200078e00ff */
[----:B------:R-:W-:Y:S02]  /*0920*/  VOTEU.ALL UP2, P6 ;  /* 0x0000000000ff7886 */ /* 0x000fe40003040000 */
[----:B------:R-:W-:Y:S01]  /*0930*/  STS.U16 [R17+UR10+0x300], R11 ;  /* 0x0003000b11007988 */ /* 0x000fe2000800040a */
[----:B------:R-:W-:Y:S01]  /*0940*/  IMAD.HI R8, R8, 0x2, RZ ;  /* 0x0000000208087827 */ /* 0x000fe200078e02ff */
[----:B------:R-:W-:Y:S01]  /*0950*/  VOTEU.ALL UP0, P6 ;  /* 0x0000000000ff7886 */ /* 0x000fe20003000000 */
[----:B--2---:R-:W-:Y:S01]  /*0960*/  IADD3 R9, P0, P1, R9, UR4, R4 ;  /* 0x0000000409097c10 */ /* 0x004fe2000f91e004 */
[----:B------:R-:W-:Y:S01]  /*0970*/  UIMAD.WIDE UR4, UR6, 0x2, URZ ;  /* 0x00000002060478a5 */ /* 0x000fe2000f8e02ff */
[----:B------:R1:W-:Y:S01]  /*0980*/  STS.U16 [R17+UR10+0x700], R18 ;  /* 0x0007001211007988 */ /* 0x0003e2000800040a */
[----:B------:R-:W-:Y:S01]  /*0990*/  USHF.L.U32 UR6, UR23, 0x15, URZ ;  /* 0x0000001517067899 */ /* 0x000fe200080006ff */
[----:B0-----:R-:W-:Y:S01]  /*09a0*/  IMAD.U32 R7, RZ, RZ, UR7 ;  /* 0x00000007ff077e24 */ /* 0x001fe2000f8e00ff */
[----:B----4-:R-:W0:Y:S01]  /*09b0*/  LDC.64 R14, c[0x0][0x390] ;  /* 0x0000e400ff0e7b82 */ /* 0x010e220000000a00 */
[----:B------:R-:W-:Y:S01]  /*09c0*/  IMAD R4, R6, UR7, RZ ;  /* 0x0000000706047c24 */ /* 0x000fe2000f8e02ff */
[----:B------:R-:W-:Y:S01]  /*09d0*/  ULOP3.LUT UR6, UR6, 0x600000, URZ, 0xc0, !UPT ;  /* 0x0060000006067892 */ /* 0x000fe2000f8ec0ff */
[----:B------:R-:W-:Y:S01]  /*09e0*/  IADD3.X R5, PT, PT, R8, UR5, R5, P0, P1 ;  /* 0x0000000508057c10 */ /* 0x000fe200087e2405 */
[----:B------:R-:W-:-:S04]  /*09f0*/  @!UP2 UIADD3 UR4, UPT, UPT, -UR12, 0x100000, URZ ;  /* 0x001000000c04a890 */ /* 0x000fc8000fffe1ff */
[----:B------:R-:W-:Y:S02]  /*0a00*/  @!UP2 USHF.L.U32 UR5, UR4, 0xb, URZ ;  /* 0x0000000b0405a899 */ /* 0x000fe400080006ff */
[----:B------:R-:W-:Y:S02]  /*0a10*/  @!UP2 USHF.L.U32 UR4, UR4, 0x1, URZ ;  /* 0x000000010404a899 */ /* 0x000fe400080006ff */
[----:B------:R-:W-:Y:S01]  /*0a20*/  UIADD3 UR11, UPT, UPT, UR26, UR6, URZ ;  /* 0x000000061a0b7290 */ /* 0x000fe2000fffe0ff */
[----:B------:R-:W-:Y:S01]  /*0a30*/  IMAD R7, R7, 0x8, R4 ;  /* 0x0000000807077824 */ /* 0x000fe200078e0204 */
[----:B------:R-:W-:Y:S02]  /*0a40*/  ISETP.LT.AND P0, PT, RZ, UR28, PT ;  /* 0x0000001cff007c0c */ /* 0x000fe4000bf01270 */
[-C--:B------:R-:W-:Y:S02]  /*0a50*/  LEA R26, P1, R4, R9.reuse, 0x1 ;  /* 0x00000009041a7211 */ /* 0x080fe400078208ff */
[----:B------:R-:W-:-:S02]  /*0a60*/  LEA R24, P2, R7, R9, 0x1 ;  /* 0x0000000907187211 */ /* 0x000fc400078408ff */
[----:B------:R-:W-:Y:S01]  /*0a70*/  PRMT R8, RZ, 0x7610, R8 ;  /* 0x00007610ff087816 */ /* 0x000fe20000000008 */
[----:B------:R-:W-:Y:S01]  /*0a80*/  STTM.16dp32bit_t0_t15.x8 tmem[UR11], RZ ;  /* 0x000000ff000079ed */ /* 0x000fe2000898000b */
[----:B------:R-:W-:Y:S01]  /*0a90*/  STTM.16dp32bit_t16_t31.x8 tmem[UR11+0x8], RZ ;  /* 0x000008ff000079ed */ /* 0x000fe200089a000b */
[----:B------:R-:W2:Y:S02]  /*0aa0*/  FENCE.VIEW.ASYNC.T ;  /* 0x00000000000073c6 */ /* 0x000ea40000000200 */
[----:B--2---:R-:W-:Y:S01]  /*0ab0*/  BAR.SYNC.DEFER_BLOCKING 0x0 ;  /* 0x0000000000007b1d */ /* 0x004fe20000010000 */
[-C--:B------:R-:W-:Y:S02]  /*0ac0*/  LEA.HI.X.SX32 R27, R4, R5.reuse, 0x1, P1 ;  /* 0x00000005041b7211 */ /* 0x080fe400008f0eff */
[----:B------:R-:W-:-:S05]  /*0ad0*/  LEA.HI.X.SX32 R25, R7, R5, 0x1, P2 ;  /* 0x0000000507197211 */ /* 0x000fca00010f0eff */
[----:B------:R-:W2:Y:S01]  /*0ae0*/  LDC R7, c[0x0][0x3d8] ;  /* 0x0000f600ff077b82 */ /* 0x000ea20000000800 */
[----:B------:R-:W4:Y:S02]  /*0af0*/  FENCE.VIEW.ASYNC.S ;  /* 0x00000000000073c6 */ /* 0x000f240000000000 */
[----:B----4-:R3:W4:Y:S05]  /*0b00*/  @!UP0 SYNCS.EXCH.64 URZ, [UR10+0xe00], UR4 ;  /* 0x000e00040aff85b2 */ /* 0x01072a0008000100 */
[----:B----4-:R-:W-:Y:S06]  /*0b10*/  BAR.SYNC.DEFER_BLOCKING 0x0 ;  /* 0x0000000000007b1d */ /* 0x010fec0000010000 */
[----:B------:R-:W4:Y:S04]  /*0b20*/  @P0 LDG.E.U16 R8, desc[UR18][R26.64] ;  /* 0x000000121a080981 */ /* 0x000f28000c1e1500 */
[----:B------:R-:W4:Y:S01]  /*0b30*/  @P0 LDG.E.U16 R10, desc[UR18][R24.64] ;  /* 0x00000012180a0981 */ /* 0x000f22000c1e1500 */
[----:B---3--:R-:W-:Y:S01]  /*0b40*/  UIMAD UR4, UR9, UR20, URZ ;  /* 0x00000014090472a4 */ /* 0x008fe2000f8e02ff */
[----:B------:R-:W-:Y:S01]  /*0b50*/  IMAD R4, R12, UR21, RZ ;  /* 0x000000150c047c24 */ /* 0x000fe2000f8e02ff */
[----:B------:R-:W-:-:S04]  /*0b60*/  @!UP2 UIADD3 UR14, UPT, UPT, -UR12, 0x100000, URZ ;  /* 0x001000000c0ea890 */ /* 0x000fc8000fffe1ff */
[----:B------:R-:W-:Y:S02]  /*0b70*/  @!UP2 USHF.L.U32 UR15, UR14, 0xb, URZ ;  /* 0x0000000b0e0fa899 */ /* 0x000fe400080006ff */
[----:B------:R-:W-:Y:S01]  /*0b80*/  @!UP2 USHF.L.U32 UR14, UR14, 0x1, URZ ;  /* 0x000000010e0ea899 */ /* 0x000fe200080006ff */
[----:B--2---:R-:W-:Y:S01]  /*0b90*/  IMAD R6, R6, R7, RZ ;  /* 0x0000000706067224 */ /* 0x004fe200078e02ff */
[----:B------:R-:W-:Y:S01]  /*0ba0*/  USHF.L.U32 UR6, UR4, 0x1, URZ ;  /* 0x0000000104067899 */ /* 0x000fe200080006ff */
[C---:B------:R-:W-:Y:S01]  /*0bb0*/  IMAD.SHL.U32 R5, R4.reuse, 0x2, RZ ;  /* 0x0000000204057824 */ /* 0x040fe200078e00ff */
[----:B------:R-:W-:Y:S01]  /*0bc0*/  UIMAD.WIDE UR4, UR4, 0x2, URZ ;  /* 0x00000002040478a5 */ /* 0x000fe2000f8e02ff */
[----:B------:R-:W-:Y:S01]  /*0bd0*/  IMAD.HI R4, R4, 0x2, RZ ;  /* 0x0000000204047827 */ /* 0x000fe200078e02ff */
[----:B------:R-:W-:Y:S01]  /*0be0*/  VOTEU.ALL UP0, P6 ;  /* 0x0000000000ff7886 */ /* 0x000fe20003000000 */
[----:B------:R-:W-:Y:S01]  /*0bf0*/  UIADD3 UR16, UPT, UPT, UR10, 0xa00, URZ ;  /* 0x00000a000a107890 */ /* 0x000fe2000fffe0ff */
[----:B0-----:R-:W-:Y:S01]  /*0c00*/  IADD3 R14, P1, P2, R5, UR6, R14 ;  /* 0x00000006050e7c10 */ /* 0x001fe2000fa3e00e */
[----:B------:R-:W-:Y:S01]  /*0c10*/  IMAD R5, R7, 0x8, R6 ;  /* 0x0000000807057824 */ /* 0x000fe200078e0206 */
[----:B------:R-:W-:Y:S01]  /*0c20*/  UIADD3 UR29, UPT, UPT, UR26, 0x100000, URZ ;  /* 0x001000001a1d7890 */ /* 0x000fe2000fffe0ff */
[----:B------:R-:W-:Y:S01]  /*0c30*/  PRMT R20, RZ, 0x7610, R20 ;  /* 0x00007610ff147816 */ /* 0x000fe20000000014 */
[----:B------:R0:W2:Y:S01]  /*0c40*/  @!UP0 SYNCS.EXCH.64 URZ, [UR10+0xe08], UR14 ;  /* 0x000e080e0aff85b2 */ /* 0x0000a20008000100 */
[----:B------:R-:W-:Y:S01]  /*0c50*/  IADD3.X R4, PT, PT, R4, UR5, R15, P1, P2 ;  /* 0x0000000504047c10 */ /* 0x000fe20008fe440f */
[----:B------:R-:W-:Y:S01]  /*0c60*/  VOTEU.ALL UP0, P6 ;  /* 0x0000000000ff7886 */ /* 0x000fe20003000000 */
[----:B-1----:R-:W-:Y:S01]  /*0c70*/  LEA R18, P1, R6, R14, 0x1 ;  /* 0x0000000e06127211 */ /* 0x002fe200078208ff */
[----:B------:R-:W-:-:S04]  /*0c80*/  @!UP2 UIADD3 UR4, UPT, UPT, -UR12, 0x100000, URZ ;  /* 0x001000000c04a890 */ /* 0x000fc8000fffe1ff */
[----:B------:R-:W-:Y:S02]  /*0c90*/  @!UP2 USHF.L.U32 UR5, UR4, 0xb, URZ ;  /* 0x0000000b0405a899 */ /* 0x000fe400080006ff */
[----:B------:R-:W-:Y:S01]  /*0ca0*/  @!UP2 USHF.L.U32 UR4, UR4, 0x1, URZ ;  /* 0x000000010404a899 */ /* 0x000fe200080006ff */
[----:B------:R-:W-:Y:S02]  /*0cb0*/  LEA.HI.X.SX32 R19, R6, R4, 0x1, P1 ;  /* 0x0000000406137211 */ /* 0x000fe400008f0eff */
[----:B------:R-:W-:Y:S02]  /*0cc0*/  ISETP.EQ.U32.AND P1, PT, RZ, UR23, P0 ;  /* 0x00000017ff007c0c */ /* 0x000fe40008722070 */
[C---:B------:R-:W-:Y:S02]  /*0cd0*/  LEA R14, P2, R5.reuse, R14, 0x1 ;  /* 0x0000000e050e7211 */ /* 0x040fe400078408ff */
[----:B------:R-:W-:Y:S02]  /*0ce0*/  PRMT R22, RZ, 0x7610, R22 ;  /* 0x00007610ff167816 */ /* 0x000fe40000000016 */
[----:B------:R-:W-:Y:S01]  /*0cf0*/  LEA.HI.X.SX32 R15, R5, R4, 0x1, P2 ;  /* 0x00000004050f7211 */ /* 0x000fe200010f0eff */
[----:B----4-:R0:W-:Y:S04]  /*0d00*/  STS.U16 [R3+UR10+0x800], R8 ;  /* 0x0008000803007988 */ /* 0x0101e8000800040a */
[----:B------:R0:W-:Y:S01]  /*0d10*/  STS.U16 [R3+UR10+0x900], R10 ;  /* 0x0009000a03007988 */ /* 0x0001e2000800040a */
[----:B--2---:R1:W-:Y:S06]  /*0d20*/  MEMBAR.ALL.CTA ;  /* 0x0000000000007992 */ /* 0x0043ec0000008000 */
[----:B-1----:R-:W-:Y:S04]  /*0d30*/  FENCE.VIEW.ASYNC.S ;  /* 0x00000000000073c6 */ /* 0x002fe80000000000 */
[----:B------:R-:W1:Y:S02]  /*0d40*/  FENCE.VIEW.ASYNC.S ;  /* 0x00000000000073c6 */ /* 0x000e640000000000 */
[----:B-1----:R0:W1:Y:S02]  /*0d50*/  @!UP0 SYNCS.EXCH.64 URZ, [UR10+0xa00], UR4 ;  /* 0x000a00040aff85b2 */ /* 0x0020640008000100 */
[----:B-1----:R-:W-:Y:S06]  /*0d60*/  BAR.SYNC.DEFER_BLOCKING 0x0 ;  /* 0x0000000000007b1d */ /* 0x002fec0000010000 */
[----:B0-----:R-:W-:Y:S05]  /*0d70*/  @!P1 BRA `(.L_x_6) ;  /* 0x00000000003c9947 */ /* 0x001fea0003800000 */
[----:B------:R-:W-:Y:S02]  /*0d80*/  UIADD3 UR4, UPT, UPT, UR10, 0x800, URZ ;  /* 0x000008000a047890 */ /* 0x000fe4000fffe0ff */
[----:B------:R-:W-:Y:S02]  /*0d90*/  USHF.R.U32.HI UR12, URZ, 0x4, UR10 ;  /* 0x00000004ff0c7899 */ /* 0x000fe4000801160a */
[----:B------:R-:W-:Y:S02]  /*0da0*/  USHF.R.U32.HI UR4, URZ, 0x4, UR4 ;  /* 0x00000004ff047899 */ /* 0x000fe40008011604 */
[----:B------:R-:W-:Y:S02]  /*0db0*/  USGXT.U32 UR12, UR12, 0xe ;  /* 0x0000000e0c0c789a */ /* 0x000fe40008000000 */
[----:B------:R-:W-:Y:S01]  /*0dc0*/  USGXT.U32 UR14, UR4, 0xe ;  /* 0x0000000e040e789a */ /* 0x000fe20008000000 */
[----:B------:R-:W-:Y:S02]  /*0dd0*/  UMOV UR5, URZ ;  /* 0x000000ff00057c82 */ /* 0x000fe40008000000 */
[----:B------:R-:W-:Y:S01]  /*0de0*/  UMOV UR4, UR16 ;  /* 0x0000001000047c82 */ /* 0x000fe20008000000 */
[----:B------:R-:W-:Y:S01]  /*0df0*/  UMOV UR24, 0x0 ;  /* 0x0000000000187882 */ /* 0x000fe20000000000 */
[----:B------:R-:W-:Y:S01]  /*0e00*/  UMOV UR25, 0x4048010 ;  /* 0x0404801000197882 */ /* 0x000fe20000000000 */
[----:B------:R-:W-:Y:S01]  /*0e10*/  UMOV UR13, 0x40004040 ;  /* 0x40004040000d7882 */ /* 0x000fe20000000000 */
[----:B------:R-:W-:Y:S01]  /*0e20*/  UMOV UR15, 0xc0004010 ;  /* 0xc0004010000f7882 */ /* 0x000fe20000000000 */
[----:B------:R-:W-:Y:S01]  /*0e30*/  UMOV UR4, UR4 ;  /* 0x0000000400047c82 */ /* 0x000fe20008000000 */
[----:B------:R0:W-:Y:S01]  /*0e40*/  UTCHMMA gdesc[UR12], gdesc[UR14], tmem[UR29], tmem[UR24], idesc[UR25], !UPT ;  /* 0x00ff180e0c0075ea */ /* 0x0001e2000f80001d */
[----:B------:R0:W-:Y:S01]  /*0e50*/  UTCBAR [UR4], URZ ;  /* 0x000000ff040073e9 */ /* 0x0001e200080000ff */
[----:B------:R-:W-:-:S02]  /*0e60*/  NOP ;  /* 0x0000000000007918 */ /* 0x000fc40000000000 */
.L_x_6:
[----:B------:R-:W-:Y:S05]  /*0e70*/  @!P0 BRA `(.L_x_7) ;  /* 0x0000000000088947 */ /* 0x000fea0003800000 */
[----:B------:R-:W1:Y:S02]  /*0e80*/  SYNCS.PHASECHK.TRANS64.TRYWAIT P2, [UR10+0xa00], RZ ;  /* 0x000a00ffff0075a7 */ /* 0x000e64000804110a */
[----:B-1----:R-:W-:Y:S05]  /*0e90*/  @!P2 BRA `(.L_x_8) ;  /* 0x0000002000dca947 */ /* 0x002fea0003800000 */
.L_x_7:
[----:B------:R-:W-:Y:S06]  /*0ea0*/  BAR.SYNC.DEFER_BLOCKING 0x0 ;  /* 0x0000000000007b1d */ /* 0x000fec0000010000 */
[----:B0-----:R-:W0:Y:S01]  /*0eb0*/  LDCU UR4, c[0x0][0x3a8] ;  /* 0x00007500ff0477ac */ /* 0x001e220008000800 */
[----:B------:R-:W-:Y:S01]  /*0ec0*/  LDTM.16dp32bit_t0_t15.x8 R4, tmem[UR11+0x100000] ;  /* 0x1000000b000479ee */ /* 0x000fe20008980000 */
[----:B------:R-:W0:Y:S01]  /*0ed0*/  LDTM.16dp32bit_t16_t31.x8 R4, tmem[UR11+0x100008] ;  /* 0x1000080b000479ee */ /* 0x000e2200089a0000 */
[----:B------:R-:W1:Y:S01]  /*0ee0*/  @!P6 SYNCS.CCTL.IV [UR10+0xa00] ;  /* 0x000a0000ff00e9b1 */ /* 0x000e62000800000a */
[----:B------:R-:W-:Y:S01]  /*0ef0*/  NOP ;  /* 0x0000000000007918 */ /* 0x000fe20000000000 */
[----:B------:R2:W5:Y:S04]  /*0f00*/  @P0 LDG.E.U16 R20, desc[UR18][R18.64] ;  /* 0x0000001212140981 */ /* 0x000568000c1e1500 */
[----:B------:R2:W5:Y:S01]  /*0f10*/  @P0 LDG.E.U16 R22, desc[UR18][R14.64] ;  /* 0x000000120e160981 */ /* 0x000562000c1e1500 */
[----:B------:R-:W-:Y:S01]  /*0f20*/  LOP3.LUT R13, R0, 0x60, RZ, 0xc0, !PT ;  /* 0x00000060000d7812 */ /* 0x000fe200078ec0ff */
[----:B0-----:R-:W-:Y:S01]  /*0f30*/  FMUL R6, R6, UR4 ;  /* 0x0000000406067c20 */ /* 0x001fe20008400000 */
[----:B------:R-:W-:Y:S01]  /*0f40*/  SHF.R.U32.HI R16, RZ, 0x1, R0 ;  /* 0x00000001ff107819 */ /* 0x000fe20000011600 */
[----:B------:R-:W-:Y:S01]  /*0f50*/  FMUL R17, R7, UR4 ;  /* 0x0000000407117c20 */ /* 0x000fe20008400000 */
[----:B------:R-:W-:Y:S01]  /*0f60*/  LEA.HI R13, R13, R12, RZ, 0x1f ;  /* 0x0000000c0d0d7211 */ /* 0x000fe200078ff8ff */
[----:B------:R-:W-:Y:S01]  /*0f70*/  FMUL R7, R4, UR4 ;  /* 0x0000000404077c20 */ /* 0x000fe20008400000 */
[----:B------:R-:W-:Y:S01]  /*0f80*/  LOP3.LUT R12, R16, 0x8, RZ, 0xc0, !PT ;  /* 0x00000008100c7812 */ /* 0x000fe200078ec0ff */
[----:B------:R-:W-:Y:S01]  /*0f90*/  FMUL R9, R9, UR4 ;  /* 0x0000000409097c20 */ /* 0x000fe20008400000 */
[----:B------:R-:W-:Y:S01]  /*0fa0*/  FMUL R10, R10, UR4 ;  /* 0x000000040a0a7c20 */ /* 0x000fe20008400000 */
[----:B------:R-:W-:Y:S01]  /*0fb0*/  VIADD R13, R13, UR8 ;  /* 0x000000080d0d7c36 */ /* 0x000fe20008000000 */
[C---:B------:R-:W-:Y:S01]  /*0fc0*/  LOP3.LUT R16, R12.reuse, 0x2, RZ, 0xfc, !PT ;  /* 0x000000020c107812 */ /* 0x040fe200078efcff */
[----:B------:R-:W-:Y:S01]  /*0fd0*/  FMUL R11, R11, UR4 ;  /* 0x000000040b0b7c20 */ /* 0x000fe20008400000 */
[----:B------:R-:W-:-:S02]  /*0fe0*/  LOP3.LUT R28, R12, 0x3, RZ, 0xfc, !PT ;  /* 0x000000030c1c7812 */ /* 0x000fc400078efcff */
[C---:B------:R-:W-:Y:S02]  /*0ff0*/  ISETP.GE.AND P4, PT, R13.reuse, R16, PT ;  /* 0x000000100d00720c */ /* 0x040fe40003f86270 */
[C---:B------:R-:W-:Y:S02]  /*1000*/  LOP3.LUT R16, R12.reuse, 0x5, RZ, 0xfc, !PT ;  /* 0x000000050c107812 */ /* 0x040fe400078efcff */
[C---:B------:R-:W-:Y:S02]  /*1010*/  ISETP.GE.AND P5, PT, R13.reuse, R28, PT ;  /* 0x0000001c0d00720c */ /* 0x040fe40003fa6270 */
[----:B------:R-:W-:Y:S02]  /*1020*/  ISETP.GE.AND P3, PT, R13, R16, PT ;  /* 0x000000100d00720c */ /* 0x000fe40003f66270 */
[----:B------:R-:W-:Y:S02]  /*1030*/  LOP3.LUT R16, R12, 0x6, RZ, 0xfc, !PT ;  /* 0x000000060c107812 */ /* 0x000fe400078efcff */
[----:B------:R-:W-:-:S02]  /*1040*/  FSEL R6, R6, -INF , P4 ;  /* 0xff80000006067808 */ /* 0x000fc40002000000 */
[----:B------:R-:W-:Y:S02]  /*1050*/  ISETP.GE.AND P4, PT, R13, R12, PT ;  /* 0x0000000c0d00720c */ /* 0x000fe40003f86270 */
[----:B------:R-:W-:Y:S02]  /*1060*/  FSEL R4, R17, -INF , P5 ;  /* 0xff80000011047808 */ /* 0x000fe40002800000 */
[----:B------:R-:W-:Y:S01]  /*1070*/  ISETP.GE.AND P5, PT, R13, R16, PT ;  /* 0x000000100d00720c */ /* 0x000fe20003fa6270 */
[----:B------:R-:W-:Y:S01]  /*1080*/  FMUL R16, R5, UR4 ;  /* 0x0000000405107c20 */ /* 0x000fe20008400000 */
[----:B------:R-:W-:Y:S01]  /*1090*/  FSEL R5, R7, -INF , P4 ;  /* 0xff80000007057808 */ /* 0x000fe20002000000 */
[----:B------:R-:W-:Y:S01]  /*10a0*/  FMUL R7, R8, UR4 ;  /* 0x0000000408077c20 */ /* 0x000fe20008400000 */
[----:B------:R-:W-:Y:S02]  /*10b0*/  LOP3.LUT R30, R12, 0x4, RZ, 0xfc, !PT ;  /* 0x000000040c1e7812 */ /* 0x000fe400078efcff */
[----:B------:R-:W-:-:S02]  /*10c0*/  ISETP.GT.AND P4, PT, R13, R12, PT ;  /* 0x0000000c0d00720c */ /* 0x000fc40003f84270 */
[----:B------:R-:W-:Y:S02]  /*10d0*/  ISETP.GE.AND P2, PT, R13, R30, PT ;  /* 0x0000001e0d00720c */ /* 0x000fe40003f46270 */
[----:B------:R-:W-:Y:S02]  /*10e0*/  FSEL R16, R16, -INF , P4 ;  /* 0xff80000010107808 */ /* 0x000fe40002000000 */
[----:B------:R-:W-:Y:S02]  /*10f0*/  LOP3.LUT R8, R12, 0x7, RZ, 0xfc, !PT ;  /* 0x000000070c087812 */ /* 0x000fe400078efcff */
[----:B------:R-:W-:Y:S02]  /*1100*/  FSEL R7, R7, -INF , P2 ;  /* 0xff80000007077808 */ /* 0x000fe40001000000 */
[----:B------:R-:W-:Y:S02]  /*1110*/  FMNMX3 R17, R5, R16, R6, !PT ;  /* 0x0000001005117276 */ /* 0x000fe40007800006 */
[----:B------:R-:W-:-:S02]  /*1120*/  ISETP.GE.AND P2, PT, R13, R8, PT ;  /* 0x000000080d00720c */ /* 0x000fc40003f46270 */
[----:B------:R-:W-:Y:S02]  /*1130*/  FSEL R9, R9, -INF , P3 ;  /* 0xff80000009097808 */ /* 0x000fe40001800000 */
[----:B------:R-:W-:Y:S02]  /*1140*/  FSEL R8, R10, -INF , P5 ;  /* 0xff8000000a087808 */ /* 0x000fe40002800000 */
[----:B------:R-:W-:Y:S02]  /*1150*/  FMNMX3 R17, R17, R4, R7, !PT ;  /* 0x0000000411117276 */ /* 0x000fe40007800007 */
[----:B------:R-:W-:Y:S02]  /*1160*/  FSEL R10, R11, -INF , P2 ;  /* 0xff8000000b0a7808 */ /* 0x000fe40001000000 */
[----:B------:R-:W-:-:S04]  /*1170*/  FMNMX3 R17, R17, R9, R8, !PT ;  /* 0x0000000911117276 */ /* 0x000fc80007800008 */
[----:B------:R-:W-:-:S05]  /*1180*/  FMNMX R17, R10, R17, !PT ;  /* 0x000000110a117209 */ /* 0x000fca0007800000 */
[----:B------:R-:W0:Y:S02]  /*1190*/  SHFL.BFLY PT, R28, R17, 0x10, 0x1f ;  /* 0x0e001f00111c7f89 */ /* 0x000e2400000e0000 */
[----:B0-----:R-:W-:-:S05]  /*11a0*/  FMNMX3 R31, R17, -INF , R28, !PT ;  /* 0xff800000111f7876 */ /* 0x001fca000780001c */
[--C-:B------:R-:W-:Y:S01]  /*11b0*/  FADD R5, R5, -R31.reuse ;  /* 0x8000001f05057221 */ /* 0x100fe20000000000 */
[--C-:B------:R-:W-:Y:S01]  /*11c0*/  FADD R16, R16, -R31.reuse ;  /* 0x8000001f10107221 */ /* 0x100fe20000000000 */
[--C-:B------:R-:W-:Y:S01]  /*11d0*/  FADD R11, R6, -R31.reuse ;  /* 0x8000001f060b7221 */ /* 0x100fe20000000000 */
[--C-:B------:R-:W-:Y:S01]  /*11e0*/  FADD R4, R4, -R31.reuse ;  /* 0x8000001f04047221 */ /* 0x100fe20000000000 */
[----:B------:R-:W-:Y:S01]  /*11f0*/  FMUL R5, R5, 1.4426950216293334961 ;  /* 0x3fb8aa3b05057820 */ /* 0x000fe20000400000 */
[----:B------:R-:W-:Y:S01]  /*1200*/  FMUL R16, R16, 1.4426950216293334961 ;  /* 0x3fb8aa3b10107820 */ /* 0x000fe20000400000 */
[----:B------:R-:W-:Y:S01]  /*1210*/  FMUL R11, R11, 1.4426950216293334961 ;  /* 0x3fb8aa3b0b0b7820 */ /* 0x000fe20000400000 */
[----:B------:R-:W-:Y:S01]  /*1220*/  FMUL R28, R4, 1.4426950216293334961 ;  /* 0x3fb8aa3b041c7820 */ /* 0x000fe20000400000 */
[--C-:B------:R-:W-:Y:S01]  /*1230*/  FADD R7, R7, -R31.reuse ;  /* 0x8000001f07077221 */ /* 0x100fe20000000000 */
[----:B------:R0:W-:Y:S01]  /*1240*/  MUFU.EX2 R6, R16 ;  /* 0x0000001000067308 */ /* 0x0001e20000000800 */
[--C-:B------:R-:W-:Y:S01]  /*1250*/  FADD R9, R9, -R31.reuse ;  /* 0x8000001f09097221 */ /* 0x100fe20000000000 */
[--C-:B------:R-:W-:Y:S01]  /*1260*/  FADD R4, R8, -R31.reuse ;  /* 0x8000001f08047221 */ /* 0x100fe20000000000 */
[----:B------:R-:W-:Y:S01]  /*1270*/  FMUL R7, R7, 1.4426950216293334961 ;  /* 0x3fb8aa3b07077820 */ /* 0x000fe20000400000 */
[----:B------:R-:W-:Y:S01]  /*1280*/  FADD R10, R10, -R31 ;  /* 0x8000001f0a0a7221 */ /* 0x000fe20000000000 */
[----:B------:R-:W-:-:S03]  /*1290*/  FMUL R9, R9, 1.4426950216293334961 ;  /* 0x3fb8aa3b09097820 */ /* 0x000fc60000400000 */
[----:B------:R-:W3:Y:S01]  /*12a0*/  MUFU.EX2 R5, R5 ;  /* 0x0000000500057308 */ /* 0x000ee20000000800 */
[----:B0-----:R-:W-:Y:S01]  /*12b0*/  FMUL R16, R4, 1.4426950216293334961 ;  /* 0x3fb8aa3b04107820 */ /* 0x001fe20000400000 */
[----:B------:R-:W-:-:S06]  /*12c0*/  FMUL R10, R10, 1.4426950216293334961 ;  /* 0x3fb8aa3b0a0a7820 */ /* 0x000fcc0000400000 */
[----:B------:R-:W0:Y:S08]  /*12d0*/  MUFU.EX2 R11, R11 ;  /* 0x0000000b000b7308 */ /* 0x000e300000000800 */
[----:B------:R-:W4:Y:S01]  /*12e0*/  MUFU.EX2 R28, R28 ;  /* 0x0000001c001c7308 */ /* 0x000f220000000800 */
[----:B---3--:R-:W-:-:S07]  /*12f0*/  FADD R4, R5, R6 ;  /* 0x0000000605047221 */ /* 0x008fce0000000000 */
[----:B------:R-:W3:Y:S01]  /*1300*/  MUFU.EX2 R7, R7 ;  /* 0x0000000700077308 */ /* 0x000ee20000000800 */
[----:B0-----:R-:W-:-:S07]  /*1310*/  FADD R21, R11, R4 ;  /* 0x000000040b157221 */ /* 0x001fce0000000000 */
[----:B------:R0:W1:Y:S01]  /*1320*/  MUFU.EX2 R8, R9 ;  /* 0x0000000900087308 */ /* 0x0000620000000800 */
[----:B----4-:R-:W-:-:S07]  /*1330*/  FADD R4, R28, R21 ;  /* 0x000000151c047221 */ /* 0x010fce0000000000 */
[----:B------:R-:W4:Y:S01]  /*1340*/  MUFU.EX2 R17, R16 ;  /* 0x0000001000117308 */ /* 0x000f220000000800 */
[----:B---3--:R-:W-:Y:S01]  /*1350*/  FADD R21, R7, R4 ;  /* 0x0000000407157221 */ /* 0x008fe20000000000 */
[----:B0-----:R-:W-:-:S06]  /*1360*/  FADD R9, -R31, -INF ;  /* 0xff8000001f097421 */ /* 0x001fcc0000000100 */
[----:B------:R-:W0:Y:S01]  /*1370*/  MUFU.EX2 R10, R10 ;  /* 0x0000000a000a7308 */ /* 0x000e220000000800 */
[----:B-1----:R-:W-:-:S04]  /*1380*/  FADD R4, R8, R21 ;  /* 0x0000001508047221 */ /* 0x002fc80000000000 */
[----:B----4-:R-:W-:Y:S01]  /*1390*/  FADD R21, R17, R4 ;  /* 0x0000000411157221 */ /* 0x010fe20000000000 */
[----:B------:R-:W-:Y:S02]  /*13a0*/  F2FP.F16.F32.PACK_AB R4, R6, R5 ;  /* 0x000000050604723e */ /* 0x000fe400000000ff */
[----:B------:R-:W-:Y:S02]  /*13b0*/  F2FP.F16.F32.PACK_AB R6, R8, R7 ;  /* 0x000000070806723e */ /* 0x000fe400000000ff */
[----:B------:R-:W-:Y:S01]  /*13c0*/  F2FP.F16.F32.PACK_AB R5, R28, R11 ;  /* 0x0000000b1c05723e */ /* 0x000fe200000000ff */
[C---:B0-----:R-:W-:Y:S01]  /*13d0*/  FADD R16, R10.reuse, R21 ;  /* 0x000000150a107221 */ /* 0x041fe20000000000 */
[----:B------:R-:W-:Y:S01]  /*13e0*/  F2FP.F16.F32.PACK_AB R7, R10, R17 ;  /* 0x000000110a07723e */ /* 0x000fe200000000ff */
[----:B------:R-:W-:-:S03]  /*13f0*/  FMUL R21, R9, 1.4426950216293334961 ;  /* 0x3fb8aa3b09157820 */ /* 0x000fc60000400000 */
[----:B------:R2:W0:Y:S01]  /*1400*/  SHFL.BFLY PT, R17, R16, 0x10, 0x1f ;  /* 0x0e001f0010117f89 */ /* 0x00042200000e0000 */
[----:B------:R-:W-:Y:S05]  /*1410*/  @!P0 BRA `(.L_x_9) ;  /* 0x0000000000088947 */ /* 0x000fea0003800000 */
[----:B------:R1:W-:Y:S01]  /*1420*/  STTM.16dp32bit_t0_t15.x4 tmem[UR11+0x10], R4 ;  /* 0x00001004000079ed */ /* 0x0003e2000890000b */
[----:B------:R1:W-:Y:S02]  /*1430*/  STTM.16dp32bit_t16_t31.x4 tmem[UR11+0x14], R4 ;  /* 0x00001404000079ed */ /* 0x0003e4000892000b */
.L_x_9:
[----:B-----5:R3:W-:Y:S01]  /*1440*/  STS.U16 [R3+UR10+0x800], R20 ;  /* 0x0008001403007988 */ /* 0x0207e2000800040a */
[----:B------:R-:W4:Y:S03]  /*1450*/  MUFU.EX2 R21, R21 ;  /* 0x0000001500157308 */ /* 0x000f260000000800 */
[----:B------:R3:W-:Y:S01]  /*1460*/  STS.U16 [R3+UR10+0x900], R22 ;  /* 0x0009001603007988 */ /* 0x0007e2000800040a */
[----:B------:R-:W1:Y:S02]  /*1470*/  FENCE.VIEW.ASYNC.T ;  /* 0x00000000000073c6 */ /* 0x000e640000000200 */
[----:B-1----:R-:W-:Y:S06]  /*1480*/  BAR.SYNC.DEFER_BLOCKING 0x0 ;  /* 0x0000000000007b1d */ /* 0x002fec0000010000 */
[----:B------:R-:W1:Y:S01]  /*1490*/  LDTM.16dp32bit_t0_t15.x8 R4, tmem[UR11] ;  /* 0x0000000b000479ee */ /* 0x000e620008980000 */
[----:B------:R-:W2:Y:S01]  /*14a0*/  LDTM.16dp32bit_t16_t31.x8 R4, tmem[UR11+0x8] ;  /* 0x0000080b000479ee */ /* 0x000ea200089a0000 */
[----:B------:R-:W-:Y:S01]  /*14b0*/  NOP ;  /* 0x0000000000007918 */ /* 0x000fe20000000000 */
[----:B---3--:R-:W-:Y:S05]  /*14c0*/  @!P0 BRA `(.L_x_10) ;  /* 0x0000000000288947 */ /* 0x008fea0003800000 */
[C---:B-12-4-:R-:W-:Y:S01]  /*14d0*/  FMUL R4, R21.reuse, R4 ;  /* 0x0000000415047220 */ /* 0x056fe20000400000 */
[C---:B------:R-:W-:Y:S01]  /*14e0*/  FMUL R5, R21.reuse, R5 ;  /* 0x0000000515057220 */ /* 0x040fe20000400000 */
[C---:B------:R-:W-:Y:S01]  /*14f0*/  FMUL R6, R21.reuse, R6 ;  /* 0x0000000615067220 */ /* 0x040fe20000400000 */
[C---:B------:R-:W-:Y:S01]  /*1500*/  FMUL R7, R21.reuse, R7 ;  /* 0x0000000715077220 */ /* 0x040fe20000400000 */
[C---:B------:R-:W-:Y:S01]  /*1510*/  FMUL R8, R21.reuse, R8 ;  /* 0x0000000815087220 */ /* 0x040fe20000400000 */
[C---:B------:R-:W-:Y:S01]  /*1520*/  FMUL R9, R21.reuse, R9 ;  /* 0x0000000915097220 */ /* 0x040fe20000400000 */
[C---:B------:R-:W-:Y:S01]  /*1530*/  FMUL R10, R21.reuse, R10 ;  /* 0x0000000a150a7220 */ /* 0x040fe20000400000 */
[----:B------:R-:W-:-:S04]  /*1540*/  FMUL R11, R21, R11 ;  /* 0x0000000b150b7220 */ /* 0x000fc80000400000 */
[----:B------:R3:W-:Y:S01]  /*1550*/  STTM.16dp32bit_t0_t15.x8 tmem[UR11], R4 ;  /* 0x00000004000079ed */ /* 0x0007e2000898000b */
[----:B------:R3:W-:Y:S02]  /*1560*/  STTM.16dp32bit_t16_t31.x8 tmem[UR11+0x8], R4 ;  /* 0x00000804000079ed */ /* 0x0007e400089a000b */
.L_x_10:
[----:B--2---:R-:W2:Y:S02]  /*1570*/  FENCE.VIEW.ASYNC.T ;  /* 0x00000000000073c6 */ /* 0x004ea40000000200 */
[----:B--2---:R-:W-:Y:S01]  /*1580*/  BAR.SYNC.DEFER_BLOCKING 0x0 ;  /* 0x0000000000007b1d */ /* 0x004fe20000010000 */
[----:B0-----:R-:W-:Y:S01]  /*1590*/  FADD R16, R16, R17 ;  /* 0x0000001110107221 */ /* 0x001fe20000000000 */
[----:B------:R-:W-:Y:S01]  /*15a0*/  UIADD3 UR6, UPT, UPT, UR10, 0xe00, URZ ;  /* 0x00000e000a067890 */ /* 0x000fe2000fffe0ff */
[----:B------:R-:W-:Y:S01]  /*15b0*/  FSEL R31, R31, -INF , P0 ;  /* 0xff8000001f1f7808 */ /* 0x000fe20000000000 */
[----:B------:R-:W-:Y:S01]  /*15c0*/  UIADD3 UR30, UPT, UPT, UR26, 0x10, URZ ;  /* 0x000000101a1e7890 */ /* 0x000fe2000fffe0ff */
[----:B----4-:R-:W-:-:S05]  /*15d0*/  FADD R16, R21, R16 ;  /* 0x0000001015107221 */ /* 0x010fca0000000000 */
[----:B------:R-:W-:Y:S01]  /*15e0*/  FSEL R16, R16, 1, P0 ;  /* 0x3f80000010107808 */ /* 0x000fe20000000000 */
[----:B------:R0:W-:Y:S06]  /*15f0*/  MEMBAR.ALL.CTA ;  /* 0x0000000000007992 */ /* 0x0001ec0000008000 */
[----:B0-----:R-:W0:Y:S02]  /*1600*/  FENCE.VIEW.ASYNC.S ;  /* 0x00000000000073c6 */ /* 0x001e240000000000 */
[----:B0-----:R-:W-:Y:S06]  /*1610*/  BAR.SYNC.DEFER_BLOCKING 0x0 ;  /* 0x0000000000007b1d */ /* 0x001fec0000010000 */
[----:B------:R-:W-:Y:S05]  /*1620*/  @!P1 BRA `(.L_x_11) ;  /* 0x0000000000449947 */ /* 0x000fea0003800000 */
[----:B------:R-:W-:Y:S01]  /*1630*/  UIADD3 UR4, UPT, UPT, UR10, 0x800, URZ ;  /* 0x000008000a047890 */ /* 0x000fe2000fffe0ff */
[----:B------:R-:W-:Y:S01]  /*1640*/  BSSY.RECONVERGENT B0, `(.L_x_12) ;  /* 0x000000e000007945 */ /* 0x000fe20003800200 */
[----:B------:R-:W-:Y:S02]  /*1650*/  ELECT P0, URZ, PT ;  /* 0x0000000000ff782f */ /* 0x000fe40003800000 */
[----:B------:R-:W-:Y:S01]  /*1660*/  USHF.R.U32.HI UR4, URZ, 0x4, UR4 ;  /* 0x00000004ff047899 */ /* 0x000fe20008011604 */
[----:B------:R-:W-:Y:S01]  /*1670*/  UMOV UR12, 0x0 ;  /* 0x00000000000c7882 */ /* 0x000fe20000000000 */
[----:B------:R-:W-:Y:S02]  /*1680*/  UMOV UR13, 0x4040010 ;  /* 0x04040010000d7882 */ /* 0x000fe40000000000 */
[----:B------:R-:W-:Y:S01]  /*1690*/  USGXT.U32 UR4, UR4, 0xe ;  /* 0x0000000e0404789a */ /* 0x000fe20008000000 */
[----:B------:R-:W-:-:S08]  /*16a0*/  UMOV UR5, 0xc0004010 ;  /* 0xc000401000057882 */ /* 0x000fd00000000000 */
[----:B------:R0:W-:Y:S01]  /*16b0*/  UTCHMMA tmem[UR30], gdesc[UR4], tmem[UR26], tmem[UR12], idesc[UR13], UPT ;  /* 0x00ff0c041e0079ea */ /* 0x0001e2000b80001a */
[----:B------:R-:W-:Y:S05]  /*16c0*/  @!P0 BRA `(.L_x_13) ;  /* 0x0000000000148947 */ /* 0x000fea0003800000 */
[----:B0-----:R-:W-:Y:S01]  /*16d0*/  UMOV UR4, UR6 ;  /* 0x0000000600047c82 */ /* 0x001fe20008000000 */
[----:B------:R-:W-:Y:S02]  /*16e0*/  UMOV UR5, URZ ;  /* 0x000000ff00057c82 */ /* 0x000fe40008000000 */
[----:B------:R-:W-:Y:S02]  /*16f0*/  UMOV UR4, UR4 ;  /* 0x0000000400047c82 */ /* 0x000fe40008000000 */
[----:B------:R2:W-:Y:S01]  /*1700*/  UTCBAR [UR4], URZ ;  /* 0x000000ff040073e9 */ /* 0x0005e200080000ff */
[----:B------:R-:W-:Y:S02]  /*1710*/  NOP ;  /* 0x0000000000007918 */ /* 0x000fe40000000000 */
.L_x_13:
[----:B0-2---:R-:W-:Y:S05]  /*1720*/  BSYNC.RECONVERGENT B0 ;  /* 0x0000000000007941 */ /* 0x005fea0003800200 */
.L_x_12:
[----:B------:R-:W-:Y:S05]  /*1730*/  BRA `(.L_x_14) ;  /* 0x0000000000087947 */ /* 0x000fea0003800000 */
.L_x_11:
[----:B------:R-:W-:-:S09]  /*1740*/  UISETP.GE.AND UP0, UPT, UR8, URZ, UPT ;  /* 0x000000ff0800728c */ /* 0x000fd2000bf06270 */
[----:B------:R-:W-:Y:S05]  /*1750*/  BRA.U !UP0, `(.L_x_15) ;  /* 0x0000000d08707547 */ /* 0x000fea000b800000 */
.L_x_14:
[----:B------:R-:W-:Y:S01]  /*1760*/  UIADD3 UR4, UPT, UPT, UR10, 0xc00, URZ ;  /* 0x00000c000a047890 */ /* 0x000fe2000fffe0ff */
[----:B------:R-:W-:Y:S01]  /*1770*/  IMAD.MOV.U32 R20, RZ, RZ, RZ ;  /* 0x000000ffff147224 */ /* 0x000fe200078e00ff */
[----:B------:R-:W-:Y:S02]  /*1780*/  USHF.L.U32 UR21, UR21, 0x4, URZ ;  /* 0x0000000415157899 */ /* 0x000fe400080006ff */
[----:B------:R-:W-:Y:S02]  /*1790*/  USHF.L.U32 UR22, UR7, 0x4, URZ ;  /* 0x0000000407167899 */ /* 0x000fe400080006ff */
[----:B------:R-:W-:Y:S02]  /*17a0*/  USHF.R.U32.HI UR4, URZ, 0x4, UR4 ;  /* 0x00000004ff047899 */ /* 0x000fe40008011604 */
[----:B------:R-:W-:Y:S01]  /*17b0*/  USHF.R.U32.HI UR27, URZ, 0x4, UR10 ;  /* 0x00000004ff1b7899 */ /* 0x000fe2000801160a */
[----:B------:R-:W-:Y:S01]  /*17c0*/  IMAD.U32 R17, RZ, RZ, UR21 ;  /* 0x00000015ff117e24 */ /* 0x000fe2000f8e00ff */
[----:B------:R-:W-:-:S02]  /*17d0*/  USHF.R.U32.HI UR16, URZ, 0x4, UR16 ;  /* 0x00000004ff107899 */ /* 0x000fc40008011610 */
[----:B------:R-:W-:Y:S02]  /*17e0*/  UIADD3 UR17, UPT, UPT, UR8, 0x30, URZ ;  /* 0x0000003008117890 */ /* 0x000fe4000fffe0ff */
[----:B------:R-:W-:Y:S02]  /*17f0*/  UISETP.NE.U32.AND UP3, UPT, UR23, URZ, UPT ;  /* 0x000000ff1700728c */ /* 0x000fe4000bf65070 */
[----:B------:R-:W-:Y:S01]  /*1800*/  USGXT.U32 UR20, UR4, 0xe ;  /* 0x0000000e0414789a */ /* 0x000fe20008000000 */
[----:B------:R-:W-:Y:S01]  /*1810*/  UMOV UR23, 0x1 ;  /* 0x0000000100177882 */ /* 0x000fe20000000000 */
[----:B------:R-:W0:Y:S01]  /*1820*/  LDCU UR31, c[0x0][0x3a8] ;  /* 0x00007500ff1f77ac */ /* 0x000e220008000800 */
[----:B------:R-:W-:Y:S02]  /*1830*/  USGXT.U32 UR27, UR27, 0xe ;  /* 0x0000000e1b1b789a */ /* 0x000fe40008000000 */
[----:B------:R-:W-:Y:S01]  /*1840*/  USGXT.U32 UR16, UR16, 0xe ;  /* 0x0000000e1010789a */ /* 0x000fe20008000000 */
[----:B------:R-:W-:Y:S01]  /*1850*/  UMOV UR5, URZ ;  /* 0x000000ff00057c82 */ /* 0x000fe20008000000 */
[----:B------:R-:W-:Y:S01]  /*1860*/  UMOV UR8, URZ ;  /* 0x000000ff00087c82 */ /* 0x000fe20008000000 */
[----:B------:R-:W-:Y:S01]  /*1870*/  UMOV UR25, UR6 ;  /* 0x0000000600197c82 */ /* 0x000fe20008000000 */
[----:B------:R-:W-:Y:S01]  /*1880*/  UMOV UR4, URZ ;  /* 0x000000ff00047c82 */ /* 0x000fe20008000000 */
[----:B------:R-:W-:-:S07]  /*1890*/  UMOV UR24, UR22 ;  /* 0x0000001600187c82 */ /* 0x000fce0008000000 */
.L_x_20:
[----:B-1-3--:R-:W-:Y:S02]  /*18a0*/  IMAD.U32 R5, RZ, RZ, UR24 ;  /* 0x00000018ff057e24 */ /* 0x00afe4000f8e00ff */
[----:B------:R-:W-:Y:S02]  /*18b0*/  IMAD.U32 R7, RZ, RZ, UR24 ;  /* 0x00000018ff077e24 */ /* 0x000fe4000f8e00ff */
[----:B------:R-:W-:-:S04]  /*18c0*/  IMAD.WIDE R4, R5, 0x2, R26 ;  /* 0x0000000205047825 */ /* 0x000fc800078e021a */
[----:B------:R-:W-:Y:S02]  /*18d0*/  IMAD.WIDE R6, R7, 0x2, R24 ;  /* 0x0000000207067825 */ /* 0x000fe400078e0218 */
[----:B------:R-:W2:Y:S04]  /*18e0*/  LDG.E.U16 R4, desc[UR18][R4.64] ;  /* 0x0000001204047981 */ /* 0x000ea8000c1e1500 */
[----:B------:R-:W3:Y:S01]  /*18f0*/  LDG.E.U16 R6, desc[UR18][R6.64] ;  /* 0x0000001206067981 */ /* 0x000ee2000c1e1500 */
[----:B------:R-:W-:Y:S01]  /*1900*/  UMOV UR6, 0x1 ;  /* 0x0000000100067882 */ /* 0x000fe20000000000 */
[----:B------:R-:W-:Y:S01]  /*1910*/  VOTEU.ALL UP0, P6 ;  /* 0x0000000000ff7886 */ /* 0x000fe20003000000 */
[----:B------:R-:W-:-:S04]  /*1920*/  @!UP2 UIADD3 UR6, UPT, UPT, -UR6, 0x100000, URZ ;  /* 0x001000000606a890 */ /* 0x000fc8000fffe1ff */
[----:B------:R-:W-:Y:S02]  /*1930*/  @!UP2 USHF.L.U32 UR7, UR6, 0xb, URZ ;  /* 0x0000000b0607a899 */ /* 0x000fe400080006ff */
[----:B------:R-:W-:Y:S01]  /*1940*/  @!UP2 USHF.L.U32 UR6, UR6, 0x1, URZ ;  /* 0x000000010606a899 */ /* 0x000fe200080006ff */
[----:B--2---:R1:W-:Y:S04]  /*1950*/  STS.U16 [R3+UR10+0xa00], R4 ;  /* 0x000a000403007988 */ /* 0x0043e8000800040a */
[----:B---3--:R1:W-:Y:S01]  /*1960*/  STS.U16 [R3+UR10+0xb00], R6 ;  /* 0x000b000603007988 */ /* 0x0083e2000800040a */
[----:B------:R2:W-:Y:S06]  /*1970*/  MEMBAR.ALL.CTA ;  /* 0x0000000000007992 */ /* 0x0005ec0000008000 */
[----:B--2---:R-:W-:Y:S04]  /*1980*/  FENCE.VIEW.ASYNC.S ;  /* 0x00000000000073c6 */ /* 0x004fe80000000000 */
[----:B------:R-:W2:Y:S02]  /*1990*/  FENCE.VIEW.ASYNC.S ;  /* 0x00000000000073c6 */ /* 0x000ea40000000000 */
[----:B--2---:R1:W2:Y:S02]  /*19a0*/  @!UP0 SYNCS.EXCH.64 URZ, [UR10+0xe10], UR6 ;  /* 0x000e10060aff85b2 */ /* 0x0042a40008000100 */
[----:B--2---:R-:W-:Y:S06]  /*19b0*/  BAR.SYNC.DEFER_BLOCKING 0x0 ;  /* 0x0000000000007b1d */ /* 0x004fec0000010000 */
[----:B-1----:R-:W-:Y:S05]  /*19c0*/  BRA.U UP3, `(.L_x_16) ;  /* 0x0000000103307547 */ /* 0x002fea000b800000 */
[----:B------:R-:W-:Y:S01]  /*19d0*/  UIADD3 UR6, UPT, UPT, UR10, 0xe10, URZ ;  /* 0x00000e100a067890 */ /* 0x000fe2000fffe0ff */
[----:B------:R-:W-:Y:S01]  /*19e0*/  UMOV UR7, URZ ;  /* 0x000000ff00077c82 */ /* 0x000fe20008000000 */
[----:B------:R-:W-:Y:S01]  /*19f0*/  UMOV UR14, UR27 ;  /* 0x0000001b000e7c82 */ /* 0x000fe20008000000 */
[----:B------:R-:W-:Y:S01]  /*1a00*/  UMOV UR15, 0x40004040 ;  /* 0x40004040000f7882 */ /* 0x000fe20000000000 */
[----:B------:R-:W-:Y:S01]  /*1a10*/  UMOV UR12, UR16 ;  /* 0x00000010000c7c82 */ /* 0x000fe20008000000 */
[----:B------:R-:W-:Y:S01]  /*1a20*/  UMOV UR13, 0xc0004010 ;  /* 0xc0004010000d7882 */ /* 0x000fe20000000000 */
[----:B------:R-:W-:Y:S01]  /*1a30*/  UMOV UR32, 0x0 ;  /* 0x0000000000207882 */ /* 0x000fe20000000000 */
[----:B------:R-:W-:Y:S01]  /*1a40*/  UMOV UR33, 0x4048010 ;  /* 0x0404801000217882 */ /* 0x000fe20000000000 */
[----:B------:R-:W-:Y:S01]  /*1a50*/  UMOV UR6, UR6 ;  /* 0x0000000600067c82 */ /* 0x000fe20008000000 */
[----:B------:R1:W-:Y:S01]  /*1a60*/  UTCHMMA gdesc[UR14], gdesc[UR12], tmem[UR29], tmem[UR32], idesc[UR33], !UPT ;  /* 0x00ff200c0e0075ea */ /* 0x0003e2000f80001d */
[----:B------:R1:W-:Y:S01]  /*1a70*/  UTCBAR [UR6], URZ ;  /* 0x000000ff060073e9 */ /* 0x0003e200080000ff */
[----:B------:R-:W-:-:S02]  /*1a80*/  NOP ;  /* 0x0000000000007918 */ /* 0x000fc40000000000 */
.L_x_16:
[----:B------:R-:W2:Y:S01]  /*1a90*/  SYNCS.PHASECHK.TRANS64.TRYWAIT P4, [UR10+0xe10], RZ ;  /* 0x000e10ffff0075a7 */ /* 0x000ea2000808110a */
[----:B------:R-:W-:-:S04]  /*1aa0*/  IADD3 R22, P0, PT, R12, UR5, RZ ;  /* 0x000000050c167c10 */ /* 0x000fc8000ff1e0ff */
[C---:B------:R-:W-:Y:S01]  /*1ab0*/  IADD3 R4, P3, PT, R22.reuse, 0x10, RZ ;  /* 0x0000001016047810 */ /* 0x040fe20007f7e0ff */
[----:B------:R-:W-:Y:S01]  /*1ac0*/  IMAD.X R21, RZ, RZ, UR8, P0 ;  /* 0x00000008ff157e24 */ /* 0x000fe200080e06ff */
[C---:B------:R-:W-:Y:S02]  /*1ad0*/  IADD3 R6, P1, PT, R22.reuse, 0x12, RZ ;  /* 0x0000001216067810 */ /* 0x040fe40007f3e0ff */
[----:B------:R-:W-:Y:S01]  /*1ae0*/  IADD3 R8, P2, PT, R22, 0x13, RZ ;  /* 0x0000001316087810 */ /* 0x000fe20007f5e0ff */
[--C-:B------:R-:W-:Y:S01]  /*1af0*/  IMAD.X R23, RZ, RZ, R21.reuse, P3 ;  /* 0x000000ffff177224 */ /* 0x100fe200018e0615 */
[-C--:B------:R-:W-:Y:S01]  /*1b00*/  ISETP.GT.U32.AND P5, PT, R6, R13.reuse, PT ;  /* 0x0000000d0600720c */ /* 0x080fe20003fa4070 */
[--C-:B------:R-:W-:Y:S01]  /*1b10*/  IMAD.X R32, RZ, RZ, R21.reuse, P1 ;  /* 0x000000ffff207224 */ /* 0x100fe200008e0615 */
[----:B------:R-:W-:Y:S01]  /*1b20*/  IADD3 R6, P3, PT, R22, 0x14, RZ ;  /* 0x0000001416067810 */ /* 0x000fe20007f7e0ff */
[----:B------:R-:W-:Y:S01]  /*1b30*/  IMAD.X R30, RZ, RZ, R21, P2 ;  /* 0x000000ffff1e7224 */ /* 0x000fe200010e0615 */
[----:B------:R-:W-:-:S02]  /*1b40*/  ISETP.GT.U32.AND P0, PT, R8, R13, PT ;  /* 0x0000000d0800720c */ /* 0x000fc40003f04070 */
[C---:B------:R-:W-:Y:S01]  /*1b50*/  IADD3 R8, P1, PT, R22.reuse, 0x15, RZ ;  /* 0x0000001516087810 */ /* 0x040fe20007f3e0ff */
[--C-:B------:R-:W-:Y:S01]  /*1b60*/  IMAD.X R29, RZ, RZ, R21.reuse, P3 ;  /* 0x000000ffff1d7224 */ /* 0x100fe200018e0615 */
[C---:B------:R-:W-:Y:S02]  /*1b70*/  IADD3 R28, P2, PT, R22.reuse, 0x16, RZ ;  /* 0x00000016161c7810 */ /* 0x040fe40007f5e0ff */
[----:B------:R-:W-:Y:S01]  /*1b80*/  IADD3 R22, P3, PT, R22, 0x17, RZ ;  /* 0x0000001716167810 */ /* 0x000fe20007f7e0ff */
[--C-:B------:R-:W-:Y:S01]  /*1b90*/  IMAD.X R34, RZ, RZ, R21.reuse, P1 ;  /* 0x000000ffff227224 */ /* 0x100fe200008e0615 */
[-C--:B------:R-:W-:Y:S01]  /*1ba0*/  ISETP.GT.U32.AND P1, PT, R6, R13.reuse, PT ;  /* 0x0000000d0600720c */ /* 0x080fe20003f24070 */
[--C-:B------:R-:W-:Y:S01]  /*1bb0*/  IMAD.X R33, RZ, RZ, R21.reuse, P2 ;  /* 0x000000ffff217224 */ /* 0x100fe200010e0615 */
[-C--:B------:R-:W-:Y:S01]  /*1bc0*/  ISETP.GT.U32.AND P2, PT, R8, R13.reuse, PT ;  /* 0x0000000d0800720c */ /* 0x080fe20003f44070 */
[----:B------:R-:W-:Y:S01]  /*1bd0*/  IMAD.X R21, RZ, RZ, R21, P3 ;  /* 0x000000ffff157224 */ /* 0x000fe200018e0615 */
[----:B------:R-:W-:Y:S01]  /*1be0*/  ISETP.GT.U32.AND P3, PT, R4, R13, PT ;  /* 0x0000000d0400720c */ /* 0x000fe20003f64070 */
[----:B--2---:R-:W-:-:S12]  /*1bf0*/  @!P4 BRA `(.L_x_17) ;  /* 0x000000140090c947 */ /* 0x004fd80003800000 */
.L_x_25:
[----:B------:R-:W-:Y:S01]  /*1c00*/  BAR.SYNC.DEFER_BLOCKING 0x0 ;  /* 0x0000000000007b1d */ /* 0x000fe20000010000 */
[----:B------:R-:W-:Y:S01]  /*1c10*/  ISETP.GE.U32.AND P4, PT, R4, R13, PT ;  /* 0x0000000d0400720c */ /* 0x000fe20003f86070 */
[----:B------:R-:W-:Y:S01]  /*1c20*/  IMAD.U32 R20, R20, -0x80000000, RZ ;  /* 0x8000000014147824 */ /* 0x000fe200078e00ff */
[C---:B------:R-:W-:Y:S02]  /*1c30*/  ISETP.GT.U32.AND.EX P3, PT, R23.reuse, RZ, PT, P3 ;  /* 0x000000ff1700720c */ /* 0x040fe40003f64130 */
[----:B------:R-:W-:Y:S02]  /*1c40*/  ISETP.GE.U32.AND.EX P4, PT, R23, RZ, PT, P4 ;  /* 0x000000ff1700720c */ /* 0x000fe40003f86140 */
[----:B------:R-:W-:Y:S01]  /*1c50*/  ISETP.GT.U32.AND.EX P5, PT, R32, RZ, PT, P5 ;  /* 0x000000ff2000720c */ /* 0x000fe20003fa4150 */
[----:B------:R-:W-:Y:S01]  /*1c60*/  LDTM.16dp32bit_t0_t15.x8 R4, tmem[UR11+0x100000] ;  /* 0x1000000b000479ee */ /* 0x000fe20008980000 */
[----:B------:R-:W2:Y:S01]  /*1c70*/  LDTM.16dp32bit_t16_t31.x8 R4, tmem[UR11+0x100008] ;  /* 0x1000080b000479ee */ /* 0x000ea200089a0000 */
[----:B------:R-:W-:-:S02]  /*1c80*/  ISETP.GT.U32.AND.EX P1, PT, R29, RZ, PT, P1 ;  /* 0x000000ff1d00720c */ /* 0x000fc40003f24110 */
[----:B------:R-:W-:Y:S02]  /*1c90*/  ISETP.GT.U32.AND.EX P0, PT, R30, RZ, PT, P0 ;  /* 0x000000ff1e00720c */ /* 0x000fe40003f04100 */
[----:B------:R-:W-:Y:S01]  /*1ca0*/  ISETP.GT.U32.AND.EX P2, PT, R34, RZ, PT, P2 ;  /* 0x000000ff2200720c */ /* 0x000fe20003f44120 */
[----:B------:R-:W3:Y:S01]  /*1cb0*/  @!P6 SYNCS.CCTL.IV [UR10+0xe10] ;  /* 0x000e1000ff00e9b1 */ /* 0x000ee2000800000a */
[----:B------:R-:W-:Y:S01]  /*1cc0*/  NOP ;  /* 0x0000000000007918 */ /* 0x000fe20000000000 */
[----:B0-2---:R-:W-:Y:S01]  /*1cd0*/  FMUL R4, R4, UR31 ;  /* 0x0000001f04047c20 */ /* 0x005fe20008400000 */
[----:B------:R-:W-:Y:S01]  /*1ce0*/  FMUL R23, R5, UR31 ;  /* 0x0000001f05177c20 */ /* 0x000fe20008400000 */
[----:B------:R-:W-:Y:S01]  /*1cf0*/  FMUL R6, R6, UR31 ;  /* 0x0000001f06067c20 */ /* 0x000fe20008400000 */
[----:B------:R-:W-:Y:S01]  /*1d00*/  FMUL R8, R8, UR31 ;  /* 0x0000001f08087c20 */ /* 0x000fe20008400000 */
[----:B------:R-:W-:Y:S01]  /*1d10*/  FMUL R9, R9, UR31 ;  /* 0x0000001f09097c20 */ /* 0x000fe20008400000 */
[----:B------:R-:W-:-:S02]  /*1d20*/  FSEL R5, R4, -INF , !P3 ;  /* 0xff80000004057808 */ /* 0x000fc40005800000 */
[----:B------:R-:W-:Y:S01]  /*1d30*/  FSEL R4, R23, -INF , !P4 ;  /* 0xff80000017047808 */ /* 0x000fe20006000000 */
[----:B------:R-:W-:Y:S01]  /*1d40*/  FMUL R23, R11, UR31 ;  /* 0x0000001f0b177c20 */ /* 0x000fe20008400000 */
[-C--:B------:R-:W-:Y:S01]  /*1d50*/  ISETP.GT.U32.AND P4, PT, R22, R13.reuse, PT ;  /* 0x0000000d1600720c */ /* 0x080fe20003f84070 */
[----:B------:R-:W-:Y:S01]  /*1d60*/  FMUL R22, R10, UR31 ;  /* 0x0000001f0a167c20 */ /* 0x000fe20008400000 */
[----:B------:R-:W-:Y:S02]  /*1d70*/  ISETP.GT.U32.AND P3, PT, R28, R13, PT ;  /* 0x0000000d1c00720c */ /* 0x000fe40003f64070 */
[----:B------:R-:W-:Y:S01]  /*1d80*/  ISETP.GT.U32.AND.EX P4, PT, R21, RZ, PT, P4 ;  /* 0x000000ff1500720c */ /* 0x000fe20003f84140 */
[----:B------:R-:W-:Y:S01]  /*1d90*/  FMUL R21, R7, UR31 ;  /* 0x0000001f07157c20 */ /* 0x000fe20008400000 */
[----:B------:R-:W-:Y:S02]  /*1da0*/  FSEL R7, R6, -INF , !P5 ;  /* 0xff80000006077808 */ /* 0x000fe40006800000 */
[----:B------:R-:W-:-:S02]  /*1db0*/  FSEL R6, R8, -INF , !P1 ;  /* 0xff80000008067808 */ /* 0x000fc40004800000 */
[----:B------:R-:W-:Y:S02]  /*1dc0*/  ISETP.GT.U32.AND.EX P3, PT, R33, RZ, PT, P3 ;  /* 0x000000ff2100720c */ /* 0x000fe40003f64130 */
[----:B------:R-:W-:Y:S01]  /*1dd0*/  FSEL R21, R21, -INF , !P0 ;  /* 0xff80000015157808 */ /* 0x000fe20004000000 */
[----:B---3--:R-:W0:Y:S01]  /*1de0*/  SYNCS.PHASECHK.TRANS64.TRYWAIT P0, [UR25], R20 ;  /* 0x00000014ff0075a7 */ /* 0x008e220008001119 */
[----:B------:R-:W-:Y:S02]  /*1df0*/  FMNMX3 R8, R5, R4, R7, !PT ;  /* 0x0000000405087276 */ /* 0x000fe40007800007 */
[----:B------:R-:W-:Y:S02]  /*1e00*/  FSEL R10, R9, -INF , !P2 ;  /* 0xff800000090a7808 */ /* 0x000fe40005000000 */
[----:B------:R-:W-:Y:S02]  /*1e10*/  FSEL R11, R22, -INF , !P3 ;  /* 0xff800000160b7808 */ /* 0x000fe40005800000 */
[----:B------:R-:W-:-:S02]  /*1e20*/  FMNMX3 R8, R8, R21, R6, !PT ;  /* 0x0000001508087276 */ /* 0x000fc40007800006 */
[----:B------:R-:W-:Y:S02]  /*1e30*/  FSEL R23, R23, -INF , !P4 ;  /* 0xff80000017177808 */ /* 0x000fe40006000000 */
[----:B------:R-:W-:-:S04]  /*1e40*/  FMNMX3 R8, R8, R10, R11, !PT ;  /* 0x0000000a08087276 */ /* 0x000fc8000780000b */
[----:B------:R-:W-:-:S05]  /*1e50*/  FMNMX R22, R23, R8, !PT ;  /* 0x0000000817167209 */ /* 0x000fca0007800000 */
[----:B------:R-:W2:Y:S02]  /*1e60*/  SHFL.BFLY PT, R28, R22, 0x10, 0x1f ;  /* 0x0e001f00161c7f89 */ /* 0x000ea400000e0000 */
[----:B--2---:R-:W-:-:S05]  /*1e70*/  FMNMX3 R28, R22, R28, R31, !PT ;  /* 0x0000001c161c7276 */ /* 0x004fca000780001f */
[--C-:B------:R-:W-:Y:S01]  /*1e80*/  FADD R4, R4, -R28.reuse ;  /* 0x8000001c04047221 */ /* 0x100fe20000000000 */
[--C-:B------:R-:W-:Y:S01]  /*1e90*/  FADD R5, R5, -R28.reuse ;  /* 0x8000001c05057221 */ /* 0x100fe20000000000 */
[--C-:B------:R-:W-:Y:S01]  /*1ea0*/  FADD R7, R7, -R28.reuse ;  /* 0x8000001c07077221 */ /* 0x100fe20000000000 */
[--C-:B------:R-:W-:Y:S01]  /*1eb0*/  FADD R6, R6, -R28.reuse ;  /* 0x8000001c06067221 */ /* 0x100fe20000000000 */
[----:B------:R-:W-:Y:S01]  /*1ec0*/  FMUL R9, R4, 1.4426950216293334961 ;  /* 0x3fb8aa3b04097820 */ /* 0x000fe20000400000 */
[----:B------:R-:W-:Y:S01]  /*1ed0*/  FMUL R5, R5, 1.4426950216293334961 ;  /* 0x3fb8aa3b05057820 */ /* 0x000fe20000400000 */
[--C-:B------:R-:W-:Y:S01]  /*1ee0*/  FADD R4, R21, -R28.reuse ;  /* 0x8000001c15047221 */ /* 0x100fe20000000000 */
[----:B------:R-:W-:Y:S01]  /*1ef0*/  FMUL R7, R7, 1.4426950216293334961 ;  /* 0x3fb8aa3b07077820 */ /* 0x000fe20000400000 */
[----:B------:R-:W-:Y:S01]  /*1f00*/  FMUL R6, R6, 1.4426950216293334961 ;  /* 0x3fb8aa3b06067820 */ /* 0x000fe20000400000 */
[----:B------:R2:W-:Y:S01]  /*1f10*/  MUFU.EX2 R8, R5 ;  /* 0x0000000500087308 */ /* 0x0005e20000000800 */
[----:B------:R-:W-:Y:S01]  /*1f20*/  FMUL R22, R4, 1.4426950216293334961 ;  /* 0x3fb8aa3b04167820 */ /* 0x000fe20000400000 */
[----:B------:R-:W-:-:S06]  /*1f30*/  FADD R4, R10, -R28 ;  /* 0x8000001c0a047221 */ /* 0x000fcc0000000000 */
[----:B------:R-:W3:Y:S01]  /*1f40*/  MUFU.EX2 R9, R9 ;  /* 0x0000000900097308 */ /* 0x000ee20000000800 */
[----:B--2---:R-:W-:Y:S01]  /*1f50*/  FMUL R5, R4, 1.4426950216293334961 ;  /* 0x3fb8aa3b04057820 */ /* 0x004fe20000400000 */
[----:B------:R-:W-:-:S06]  /*1f60*/  FADD R4, R11, -R28 ;  /* 0x8000001c0b047221 */ /* 0x000fcc0000000000 */
[----:B------:R2:W4:Y:S08]  /*1f70*/  MUFU.EX2 R21, R7 ;  /* 0x0000000700157308 */ /* 0x0005300000000800 */
[----:B------:R-:W5:Y:S01]  /*1f80*/  MUFU.EX2 R22, R22 ;  /* 0x0000001600167308 */ /* 0x000f620000000800 */
[----:B--2---:R-:W-:Y:S01]  /*1f90*/  FMUL R7, R4, 1.4426950216293334961 ;  /* 0x3fb8aa3b04077820 */ /* 0x004fe20000400000 */
[----:B------:R-:W-:-:S04]  /*1fa0*/  FADD R4, R23, -R28 ;  /* 0x8000001c17047221 */ /* 0x000fc80000000000 */
[----:B------:R-:W-:Y:S02]  /*1fb0*/  FMUL R32, R4, 1.4426950216293334961 ;  /* 0x3fb8aa3b04207820 */ /* 0x000fe40000400000 */
[----:B------:R3:W2:Y:S08]  /*1fc0*/  MUFU.EX2 R10, R6 ;  /* 0x00000006000a7308 */ /* 0x0006b00000000800 */
[----:B------:R-:W1:Y:S01]  /*1fd0*/  MUFU.EX2 R11, R5 ;  /* 0x00000005000b7308 */ /* 0x000e620000000800 */
[----:B---3--:R-:W-:-:S04]  /*1fe0*/  FADD R6, R8, R9 ;  /* 0x0000000908067221 */ /* 0x008fc80000000000 */
[----:B----4-:R-:W-:-:S03]  /*1ff0*/  FADD R29, R21, R6 ;  /* 0x00000006151d7221 */ /* 0x010fc60000000000 */
[----:B------:R3:W4:Y:S01]  /*2000*/  MUFU.EX2 R23, R7 ;  /* 0x0000000700177308 */ /* 0x0007220000000800 */
[----:B-----5:R-:W-:-:S04]  /*2010*/  FADD R29, R22, R29 ;  /* 0x0000001d161d7221 */ /* 0x020fc80000000000 */
[----:B--2---:R-:W-:-:S03]  /*2020*/  FADD R4, R10, R29 ;  /* 0x0000001d0a047221 */ /* 0x004fc60000000000 */
[----:B------:R-:W2:Y:S01]  /*2030*/  MUFU.EX2 R32, R32 ;  /* 0x0000002000207308 */ /* 0x000ea20000000800 */
[----:B-1----:R-:W-:Y:S01]  /*2040*/  FADD R4, R11, R4 ;  /* 0x000000040b047221 */ /* 0x002fe20000000000 */
[----:B---3--:R-:W-:-:S04]  /*2050*/  IMAD.WIDE R6, R17, 0x2, R14 ;  /* 0x0000000211067825 */ /* 0x008fc800078e020e */
[----:B----4-:R-:W-:-:S04]  /*2060*/  FADD R5, R23, R4 ;  /* 0x0000000417057221 */ /* 0x010fc80000000000 */
[----:B--2---:R-:W-:Y:S01]  /*2070*/  FADD R30, R32, R5 ;  /* 0x00000005201e7221 */ /* 0x004fe20000000000 */
[----:B------:R-:W-:-:S04]  /*2080*/  IMAD.WIDE R4, R17, 0x2, R18 ;  /* 0x0000000211047825 */ /* 0x000fc800078e0212 */
[----:B------:R1:W2:Y:S01]  /*2090*/  SHFL.BFLY PT, R29, R30, 0x10, 0x1f ;  /* 0x0e001f001e1d7f89 */ /* 0x0002a200000e0000 */
[----:B0-----:R-:W-:Y:S05]  /*20a0*/  @!P0 BRA `(.L_x_18) ;  /* 0x0000001000708947 */ /* 0x001fea0003800000 */
.L_x_26:
[----:B------:R-:W3:Y:S04]  /*20b0*/  LDG.E.U16 R34, desc[UR18][R4.64] ;  /* 0x0000001204227981 */ /* 0x000ee8000c1e1500 */
[----:B------:R-:W4:Y:S01]  /*20c0*/  LDG.E.U16 R36, desc[UR18][R6.64] ;  /* 0x0000001206247981 */ /* 0x000f22000c1e1500 */
[----:B------:R-:W-:Y:S01]  /*20d0*/  F2FP.F16.F32.PACK_AB R21, R22, R21 ;  /* 0x000000151615723e */ /* 0x000fe200000000ff */
[----:B------:R-:W-:Y:S01]  /*20e0*/  FADD R31, -R28, R31 ;  /* 0x0000001f1c1f7221 */ /* 0x000fe20000000100 */
[----:B------:R-:W-:Y:S01]  /*20f0*/  F2FP.F16.F32.PACK_AB R20, R9, R8 ;  /* 0x000000080914723e */ /* 0x000fe200000000ff */
[----:B------:R-:W-:Y:S01]  /*2100*/  ULEA UR25, UR23, UR10, 0x3 ;  /* 0x0000000a17197291 */ /* 0x000fe2000f8e18ff */
[----:B------:R-:W-:Y:S01]  /*2110*/  F2FP.F16.F32.PACK_AB R22, R11, R10 ;  /* 0x0000000a0b16723e */ /* 0x000fe200000000ff */
[----:B------:R-:W-:Y:S01]  /*2120*/  FMUL R31, R31, 1.4426950216293334961 ;  /* 0x3fb8aa3b1f1f7820 */ /* 0x000fe20000400000 */
[----:B------:R-:W-:Y:S01]  /*2130*/  F2FP.F16.F32.PACK_AB R23, R32, R23 ;  /* 0x000000172017723e */ /* 0x000fe200000000ff */
[----:B-12---:R-:W-:Y:S01]  /*2140*/  FADD R30, R30, R29 ;  /* 0x0000001d1e1e7221 */ /* 0x006fe20000000000 */
[----:B------:R-:W-:-:S02]  /*2150*/  UIADD3 UR25, UPT, UPT, UR25, 0xe00, URZ ;  /* 0x00000e0019197890 */ /* 0x000fc4000fffe0ff */
[----:B------:R-:W-:Y:S01]  /*2160*/  STTM.16dp32bit_t0_t15.x4 tmem[UR11+0x10], R20 ;  /* 0x00001014000079ed */ /* 0x000fe2000890000b */
[----:B------:R-:W-:Y:S01]  /*2170*/  STTM.16dp32bit_t16_t31.x4 tmem[UR11+0x14], R20 ;  /* 0x00001414000079ed */ /* 0x000fe2000892000b */
[----:B------:R-:W0:Y:S01]  /*2180*/  MUFU.EX2 R31, R31 ;  /* 0x0000001f001f7308 */ /* 0x000e220000000800 */
[----:B------:R-:W-:Y:S01]  /*2190*/  UMOV UR14, UR4 ;  /* 0x00000004000e7c82 */ /* 0x000fe20008000000 */
[----:B---3--:R1:W-:Y:S04]  /*21a0*/  STS.U16 [R3+UR10+0xc00], R34 ;  /* 0x000c002203007988 */ /* 0x0083e8000800040a */
[----:B----4-:R1:W-:Y:S01]  /*21b0*/  STS.U16 [R3+UR10+0xd00], R36 ;  /* 0x000d002403007988 */ /* 0x0103e2000800040a */
[----:B------:R-:W2:Y:S02]  /*21c0*/  FENCE.VIEW.ASYNC.T ;  /* 0x00000000000073c6 */ /* 0x000ea40000000200 */
[----:B--2---:R-:W-:Y:S06]  /*21d0*/  BAR.SYNC.DEFER_BLOCKING 0x0 ;  /* 0x0000000000007b1d */ /* 0x004fec0000010000 */
[----:B------:R-:W-:Y:S01]  /*21e0*/  LDTM.16dp32bit_t0_t15.x8 R4, tmem[UR11] ;  /* 0x0000000b000479ee */ /* 0x000fe20008980000 */
[----:B------:R-:W0:Y:S01]  /*21f0*/  LDTM.16dp32bit_t16_t31.x8 R4, tmem[UR11+0x8] ;  /* 0x0000080b000479ee */ /* 0x000e2200089a0000 */
[----:B------:R-:W-:Y:S01]  /*2200*/  NOP ;  /* 0x0000000000007918 */ /* 0x000fe20000000000 */
[C---:B0-----:R-:W-:Y:S01]  /*2210*/  FMUL R4, R31.reuse, R4 ;  /* 0x000000041f047220 */ /* 0x041fe20000400000 */
        /* <DEDUP_REMOVED lines=8> */
[----:B------:R1:W-:Y:S01]  /*22a0*/  STTM.16dp32bit_t16_t31.x8 tmem[UR11+0x8], R4 ;  /* 0x00000804000079ed */ /* 0x0003e200089a000b */
[----:B------:R-:W0:Y:S02]  /*22b0*/  FENCE.VIEW.ASYNC.T ;  /* 0x00000000000073c6 */ /* 0x000e240000000200 */
[----:B0-----:R-:W-:Y:S06]  /*22c0*/  BAR.SYNC.DEFER_BLOCKING 0x0 ;  /* 0x0000000000007b1d */ /* 0x001fec0000010000 */
[----:B------:R0:W-:Y:S06]  /*22d0*/  MEMBAR.ALL.CTA ;  /* 0x0000000000007992 */ /* 0x0001ec0000008000 */
[----:B0-----:R-:W0:Y:S02]  /*22e0*/  FENCE.VIEW.ASYNC.S ;  /* 0x00000000000073c6 */ /* 0x001e240000000000 */
[----:B0-----:R-:W-:Y:S06]  /*22f0*/  BAR.SYNC.DEFER_BLOCKING 0x0 ;  /* 0x0000000000007b1d */ /* 0x001fec0000010000 */
[----:B------:R-:W-:Y:S05]  /*2300*/  BRA.U UP3, `(.L_x_19) ;  /* 0x0000000103287547 */ /* 0x000fea000b800000 */
[----:B------:R-:W-:Y:S01]  /*2310*/  UMOV UR6, UR25 ;  /* 0x0000001900067c82 */ /* 0x000fe20008000000 */
[----:B------:R-:W-:Y:S01]  /*2320*/  UMOV UR7, URZ ;  /* 0x000000ff00077c82 */ /* 0x000fe20008000000 */
[----:B------:R-:W-:Y:S01]  /*2330*/  UMOV UR12, UR20 ;  /* 0x00000014000c7c82 */ /* 0x000fe20008000000 */
[----:B------:R-:W-:Y:S01]  /*2340*/  UMOV UR13, 0xc0004010 ;  /* 0xc0004010000d7882 */ /* 0x000fe20000000000 */
[----:B------:R-:W-:Y:S01]  /*2350*/  UMOV UR32, 0x0 ;  /* 0x0000000000207882 */ /* 0x000fe20000000000 */
[----:B------:R-:W-:Y:S01]  /*2360*/  UMOV UR33, 0x4040010 ;  /* 0x0404001000217882 */ /* 0x000fe20000000000 */
[----:B------:R-:W-:Y:S01]  /*2370*/  UMOV UR6, UR6 ;  /* 0x0000000600067c82 */ /* 0x000fe20008000000 */
[----:B------:R0:W-:Y:S01]  /*2380*/  UTCHMMA tmem[UR30], gdesc[UR12], tmem[UR26], tmem[UR32], idesc[UR33], UPT ;  /* 0x00ff200c1e0079ea */ /* 0x0001e2000b80001a */
[----:B------:R0:W-:Y:S01]  /*2390*/  UTCBAR [UR6], URZ ;  /* 0x000000ff060073e9 */ /* 0x0001e200080000ff */
[----:B------:R-:W-:Y:S02]  /*23a0*/  NOP ;  /* 0x0000000000007918 */ /* 0x000fe40000000000 */
.L_x_19:
[----:B------:R-:W-:Y:S01]  /*23b0*/  UIADD3 UR5, UP0, UPT, UR5, 0x10, URZ ;  /* 0x0000001005057890 */ /* 0x000fe2000ff1e0ff */
[----:B------:R-:W-:Y:S01]  /*23c0*/  FFMA R16, R31, R16, R30 ;  /* 0x000000101f107223 */ /* 0x000fe2000000001e */
[----:B------:R-:W-:Y:S01]  /*23d0*/  UIADD3 UR23, UPT, UPT, UR23, 0x1, URZ ;  /* 0x0000000117177890 */ /* 0x000fe2000fffe0ff */
[----:B------:R-:W-:Y:S01]  /*23e0*/  VIADD R17, R17, UR21 ;  /* 0x0000001511117c36 */ /* 0x000fe20008000000 */
[----:B------:R-:W-:Y:S01]  /*23f0*/  UIADD3.X UR8, UPT, UPT, URZ, UR8, URZ, UP0, !UPT ;  /* 0x00000008ff087290 */ /* 0x000fe200087fe4ff */
[----:B------:R-:W-:Y:S01]  /*2400*/  IMAD.U32 R20, RZ, RZ, UR14 ;  /* 0x0000000eff147e24 */ /* 0x000fe2000f8e00ff */
[----:B------:R-:W-:Y:S01]  /*2410*/  UISETP.GE.U32.AND UP0, UPT, UR5, UR17, UPT ;  /* 0x000000110500728c */ /* 0x000fe2000bf06070 */
[----:B------:R-:W-:Y:S01]  /*2420*/  IMAD.MOV.U32 R31, RZ, RZ, R28 ;  /* 0x000000ffff1f7224 */ /* 0x000fe200078e001c */
[----:B------:R-:W-:Y:S02]  /*2430*/  UISETP.GT.AND UP4, UPT, UR23, 0x1, UPT ;  /* 0x000000011700788c */ /* 0x000fe4000bf84270 */
[----:B------:R-:W-:-:S02]  /*2440*/  UISETP.GE.U32.AND.EX UP0, UPT, UR8, URZ, UPT, UP0 ;  /* 0x000000ff0800728c */ /* 0x000fc4000bf06100 */
[----:B0-----:R-:W-:Y:S02]  /*2450*/  USEL UR6, URZ, 0x1, !UP4 ;  /* 0x00000001ff067887 */ /* 0x001fe4000e000000 */
[----:B------:R-:W-:Y:S02]  /*2460*/  UIADD3 UR24, UPT, UPT, UR22, UR24, URZ ;  /* 0x0000001816187290 */ /* 0x000fe4000fffe0ff */
[----:B------:R-:W-:Y:S02]  /*2470*/  USEL UR23, UR23, URZ, !UP4 ;  /* 0x000000ff17177287 */ /* 0x000fe4000e000000 */
[----:B------:R-:W-:Y:S01]  /*2480*/  ULOP3.LUT UR4, UR4, UR6, URZ, 0x3c, !UPT ;  /* 0x0000000604047292 */ /* 0x000fe2000f8e3cff */
[----:B------:R-:W-:Y:S11]  /*2490*/  BRA.U !UP0, `(.L_x_20) ;  /* 0xfffffff508007547 */ /* 0x000ff6000b83ffff */
[----:B------:R-:W-:Y:S01]  /*24a0*/  UISETP.GE.AND UP0, UPT, UR28, 0x1, UPT ;  /* 0x000000011c00788c */ /* 0x000fe2000bf06270 */
[----:B------:R-:W-:-:S08]  /*24b0*/  IMAD.MOV.U32 R31, RZ, RZ, R28 ;  /* 0x000000ffff1f7224 */ /* 0x000fd000078e001c */
[----:B------:R-:W-:Y:S05]  /*24c0*/  BRA.U !UP0, `(.L_x_15) ;  /* 0x0000000108147547 */ /* 0x000fea000b800000 */
[----:B------:R-:W-:-:S06]  /*24d0*/  USHF.L.U32 UR4, UR14, 0x1f, URZ ;  /* 0x0000001f0e047899 */ /* 0x000fcc00080006ff */
[----:B-1----:R-:W-:-:S04]  /*24e0*/  IMAD.U32 R3, RZ, RZ, UR4 ;  /* 0x00000004ff037e24 */ /* 0x002fc8000f8e00ff */
[----:B------:R-:W0:Y:S02]  /*24f0*/  SYNCS.PHASECHK.TRANS64.TRYWAIT P0, [UR25], R3 ;  /* 0x00000003ff0075a7 */ /* 0x000e240008001119 */
[----:B0-----:R-:W-:Y:S05]  /*2500*/  @!P0 BRA `(.L_x_21) ;  /* 0x0000000c00648947 */ /* 0x001fea0003800000 */
.L_x_27:
[----:B------:R-:W-:-:S07]  /*2510*/  IMAD.MOV.U32 R31, RZ, RZ, R28 ;  /* 0x000000ffff1f7224 */ /* 0x000fce00078e001c */
.L_x_15:
[----:B------:R-:W-:Y:S01]  /*2520*/  BAR.SYNC.DEFER_BLOCKING 0x0 ;  /* 0x0000000000007b1d */ /* 0x000fe20000010000 */
[----:B------:R-:W-:Y:S01]  /*2530*/  IMAD.MOV.U32 R19, RZ, RZ, R16 ;  /* 0x000000ffff137224 */ /* 0x000fe200078e0010 */
[----:B------:R-:W-:Y:S01]  /*2540*/  SHF.R.S32.HI R15, RZ, 0x2, R0 ;  /* 0x00000002ff0f7819 */ /* 0x000fe20000011400 */
[C---:B-1----:R-:W-:Y:S01]  /*2550*/  IMAD.SHL.U32 R3, R0.reuse, 0x20, RZ ;  /* 0x0000002000037824 */ /* 0x042fe200078e00ff */
[C---:B------:R-:W-:Y:S01]  /*2560*/  LOP3.LUT R14, R0.reuse, 0x70, RZ, 0xc0, !PT ;  /* 0x00000070000e7812 */ /* 0x040fe200078ec0ff */
[C---:B------:R-:W-:Y:S01]  /*2570*/  FMUL R12, R19.reuse, 8388608 ;  /* 0x4b000000130c7820 */ /* 0x040fe20000400000 */
[C---:B------:R-:W-:Y:S01]  /*2580*/  FSETP.GT.AND P0, PT, |R19|.reuse, 8.50705917302346158658e+37, PT ;  /* 0x7e8000001300780b */ /* 0x040fe20003f04200 */
[----:B------:R-:W-:Y:S01]  /*2590*/  IMAD.SHL.U32 R16, R0, 0x10, RZ ;  /* 0x0000001000107824 */ /* 0x000fe200078e00ff */
[C---:B------:R-:W-:Y:S01]  /*25a0*/  FSETP.GEU.AND P1, PT, R19.reuse, 1.175494350822287508e-38, PT ;  /* 0x008000001300780b */ /* 0x040fe20003f2e000 */
[----:B------:R-:W0:Y:S01]  /*25b0*/  LDCU.64 UR4, c[0x0][0x3e0] ;  /* 0x00007c00ff0477ac */ /* 0x000e220008000a00 */
[----:B------:R-:W-:-:S02]  /*25c0*/  FSETP.GEU.AND P2, PT, |R19|, 1.175494350822287508e-38, PT ;  /* 0x008000001300780b */ /* 0x000fc40003f4e200 */
[----:B------:R-:W-:Y:S02]  /*25d0*/  LOP3.LUT R3, R3, 0x700, RZ, 0xc0, !PT ;  /* 0x0000070003037812 */ /* 0x000fe400078ec0ff */
[----:B------:R-:W-:Y:S02]  /*25e0*/  FSEL R12, R12, R19, !P1 ;  /* 0x000000130c0c7208 */ /* 0x000fe40004800000 */
[----:B------:R-:W-:Y:S02]  /*25f0*/  LOP3.LUT R18, R3, 0x70, R16, 0xf8, !PT ;  /* 0x0000007003127812 */ /* 0x000fe400078ef810 */
[----:B------:R-:W-:Y:S01]  /*2600*/  LOP3.LUT R3, R16, 0x30, RZ, 0xc0, !PT ;  /* 0x0000003010037812 */ /* 0x000fe200078ec0ff */
[----:B------:R-:W-:Y:S01]  /*2610*/  @P0 FMUL R19, R19, 0.25 ;  /* 0x3e80000013130820 */ /* 0x000fe20000400000 */
[----:B------:R-:W-:Y:S02]  /*2620*/  LOP3.LUT R13, R0, 0x60, RZ, 0xc0, !PT ;  /* 0x00000060000d7812 */ /* 0x000fe400078ec0ff */
[----:B------:R-:W-:Y:S01]  /*2630*/  SGXT R16, R15, 0x1 ;  /* 0x000000010f10781a */ /* 0x000fe20000000200 */
[----:B------:R-:W-:Y:S01]  /*2640*/  VIADD R15, R12, 0xc0cafb0d ;  /* 0xc0cafb0d0c0f7836 */ /* 0x000fe20000000000 */
[----:B------:R-:W1:Y:S02]  /*2650*/  @!P6 SYNCS.CCTL.IV [UR10+0xe00] ;  /* 0x000e0000ff00e9b1 */ /* 0x000e64000800000a */
[----:B-1----:R-:W-:Y:S01]  /*2660*/  BAR.SYNC.DEFER_BLOCKING 0x0 ;  /* 0x0000000000007b1d */ /* 0x002fe20000010000 */
[----:B------:R-:W-:-:S02]  /*2670*/  IMAD R17, R14, 0x4, R3 ;  /* 0x000000040e117824 */ /* 0x000fc400078e0203 */
[----:B------:R-:W-:Y:S01]  /*2680*/  @!P2 FMUL R19, R19, 16777216 ;  /* 0x4b8000001313a820 */ /* 0x000fe20000400000 */
[----:B------:R-:W-:Y:S01]  /*2690*/  IMAD.SHL.U32 R13, R13, 0x2, RZ ;  /* 0x000000020d0d7824 */ /* 0x000fe200078e00ff */
[----:B------:R-:W-:Y:S01]  /*26a0*/  LOP3.LUT R15, R15, 0xff800000, RZ, 0xc0, !PT ;  /* 0xff8000000f0f7812 */ /* 0x000fe200078ec0ff */
[----:B0-----:R-:W-:Y:S01]  /*26b0*/  UIMAD UR4, UR9, UR4, URZ ;  /* 0x00000004090472a4 */ /* 0x001fe2000f8e02ff */
[----:B------:R-:W-:Y:S01]  /*26c0*/  LOP3.LUT R16, R17, 0x440, R16, 0x78, !PT ;  /* 0x0000044011107812 */ /* 0x000fe200078e7810 */
[----:B---3--:R-:W-:Y:S01]  /*26d0*/  LDTM.16dp32bit_t0_t15.x8 R4, tmem[UR11] ;  /* 0x0000000b000479ee */ /* 0x008fe20008980000 */
[----:B------:R-:W0:Y:S01]  /*26e0*/  LDTM.16dp32bit_t16_t31.x8 R4, tmem[UR11+0x8] ;  /* 0x0000080b000479ee */ /* 0x000e2200089a0000 */
[----:B------:R-:W1:Y:S01]  /*26f0*/  MUFU.RCP R17, R19 ;  /* 0x0000001300117308 */ /* 0x000e620000001000 */
[----:B------:R-:W-:Y:S01]  /*2700*/  LOP3.LUT R14, R18, R13, RZ, 0x3c, !PT ;  /* 0x0000000d120e7212 */ /* 0x000fe200078e3cff */
[----:B------:R-:W-:Y:S01]  /*2710*/  IMAD.IADD R13, R12, 0x1, -R15 ;  /* 0x000000010c0d7824 */ /* 0x000fe200078e0a0f */
[----:B------:R-:W-:Y:S01]  /*2720*/  USHF.L.U32 UR6, UR4, 0x1, URZ ;  /* 0x0000000104067899 */ /* 0x000fe200080006ff */
[----:B------:R-:W-:-:S02]  /*2730*/  IMAD.MOV.U32 R18, RZ, RZ, 0x3dc6b27f ;  /* 0x3dc6b27fff127424 */ /* 0x000fc400078e00ff */
[----:B------:R-:W-:-:S04]  /*2740*/  FADD R13, R13, -1 ;  /* 0xbf8000000d0d7421 */ /* 0x000fc80000000000 */
[----:B------:R-:W-:-:S04]  /*2750*/  FFMA.FTZ R18, R13, R18, -0.16845393180847167969 ;  /* 0xbe2c7f300d127423 */ /* 0x000fc80000010012 */
[C---:B------:R-:W-:Y:S01]  /*2760*/  FFMA.FTZ R18, R13.reuse, R18, 0.1716887056827545166 ;  /* 0x3e2fcf2a0d127423 */ /* 0x040fe20000010012 */
[----:B------:R-:W2:Y:S01]  /*2770*/  @!P6 SYNCS.CCTL.IV [UR10+0xe08] ;  /* 0x000e0800ff00e9b1 */ /* 0x000ea2000800000a */
[----:B------:R-:W-:Y:S02]  /*2780*/  NOP ;  /* 0x0000000000007918 */ /* 0x000fe40000000000 */
[----:B------:R-:W-:-:S04]  /*2790*/  FFMA.FTZ R18, R13, R18, -0.17900948226451873779 ;  /* 0xbe374e430d127423 */ /* 0x000fc80000010012 */
[----:B------:R-:W-:Y:S01]  /*27a0*/  FFMA.FTZ R18, R13, R18, 0.20512372255325317383 ;  /* 0x3e520bf40d127423 */ /* 0x000fe20000010012 */
[----:B0-----:R-:W-:Y:S01]  /*27b0*/  @P0 FMUL R6, R6, 0.25 ;  /* 0x3e80000006060820 */ /* 0x001fe20000400000 */
[----:B------:R-:W-:Y:S01]  /*27c0*/  @P0 FMUL R7, R7, 0.25 ;  /* 0x3e80000007070820 */ /* 0x000fe20000400000 */
[----:B------:R-:W-:Y:S01]  /*27d0*/  @P0 FMUL R9, R9, 0.25 ;  /* 0x3e80000009090820 */ /* 0x000fe20000400000 */
[----:B------:R-:W-:Y:S01]  /*27e0*/  @P0 FMUL R5, R5, 0.25 ;  /* 0x3e80000005050820 */ /* 0x000fe20000400000 */
[----:B------:R-:W-:Y:S01]  /*27f0*/  @P0 FMUL R10, R10, 0.25 ;  /* 0x3e8000000a0a0820 */ /* 0x000fe20000400000 */
[----:B------:R-:W-:Y:S01]  /*2800*/  @P0 FMUL R4, R4, 0.25 ;  /* 0x3e80000004040820 */ /* 0x000fe20000400000 */
[----:B------:R-:W-:Y:S01]  /*2810*/  @P0 FMUL R8, R8, 0.25 ;  /* 0x3e80000008080820 */ /* 0x000fe20000400000 */
[----:B------:R-:W-:Y:S01]  /*2820*/  @P0 FMUL R11, R11, 0.25 ;  /* 0x3e8000000b0b0820 */ /* 0x000fe20000400000 */
[----:B------:R-:W-:Y:S01]  /*2830*/  @!P2 FMUL R6, R6, 16777216 ;  /* 0x4b8000000606a820 */ /* 0x000fe20000400000 */
[----:B------:R-:W-:Y:S01]  /*2840*/  @!P2 FMUL R7, R7, 16777216 ;  /* 0x4b8000000707a820 */ /* 0x000fe20000400000 */
[----:B------:R-:W-:Y:S01]  /*2850*/  @!P2 FMUL R9, R9, 16777216 ;  /* 0x4b8000000909a820 */ /* 0x000fe20000400000 */
[----:B------:R-:W-:Y:S01]  /*2860*/  @!P2 FMUL R5, R5, 16777216 ;  /* 0x4b8000000505a820 */ /* 0x000fe20000400000 */
[----:B------:R-:W-:Y:S01]  /*2870*/  @!P2 FMUL R10, R10, 16777216 ;  /* 0x4b8000000a0aa820 */ /* 0x000fe20000400000 */
[----:B------:R-:W-:Y:S01]  /*2880*/  @!P2 FMUL R4, R4, 16777216 ;  /* 0x4b8000000404a820 */ /* 0x000fe20000400000 */
[----:B------:R-:W-:Y:S01]  /*2890*/  @!P2 FMUL R8, R8, 16777216 ;  /* 0x4b8000000808a820 */ /* 0x000fe20000400000 */
[----:B------:R-:W-:Y:S01]  /*28a0*/  @!P2 FMUL R11, R11, 16777216 ;  /* 0x4b8000000b0ba820 */ /* 0x000fe20000400000 */
[C---:B-1----:R-:W-:Y:S01]  /*28b0*/  FMUL R19, R17.reuse, R6 ;  /* 0x0000000611137220 */ /* 0x042fe20000400000 */
[C---:B------:R-:W-:Y:S01]  /*28c0*/  FMUL R6, R17.reuse, R7 ;  /* 0x0000000711067220 */ /* 0x040fe20000400000 */
[C---:B------:R-:W-:Y:S01]  /*28d0*/  FMUL R7, R17.reuse, R9 ;  /* 0x0000000911077220 */ /* 0x040fe20000400000 */
[C---:B------:R-:W-:Y:S01]  /*28e0*/  FMUL R5, R17.reuse, R5 ;  /* 0x0000000511057220 */ /* 0x040fe20000400000 */
[C---:B------:R-:W-:Y:S01]  /*28f0*/  FMUL R9, R17.reuse, R10 ;  /* 0x0000000a11097220 */ /* 0x040fe20000400000 */
[C---:B------:R-:W-:Y:S01]  /*2900*/  FMUL R4, R17.reuse, R4 ;  /* 0x0000000411047220 */ /* 0x040fe20000400000 */
[C---:B------:R-:W-:Y:S01]  /*2910*/  FMUL R8, R17.reuse, R8 ;  /* 0x0000000811087220 */ /* 0x040fe20000400000 */
[----:B------:R-:W-:Y:S01]  /*2920*/  FMUL R10, R17, R11 ;  /* 0x0000000b110a7220 */ /* 0x000fe20000400000 */
[----:B------:R-:W-:Y:S01]  /*2930*/  F2FP.F16.F32.PACK_AB R5, R6, R5 ;  /* 0x000000050605723e */ /* 0x000fe200000000ff */
[----:B------:R-:W-:Y:S01]  /*2940*/  FFMA.FTZ R18, R13, R18, -0.24046532809734344482 ;  /* 0xbe763c8b0d127423 */ /* 0x000fe20000010012 */
[----:B------:R-:W-:Y:S01]  /*2950*/  F2FP.F16.F32.PACK_AB R4, R19, R4 ;  /* 0x000000041304723e */ /* 0x000fe200000000ff */
[----:B------:R-:W-:Y:S01]  /*2960*/  VIADD R17, R14, UR10 ;  /* 0x0000000a0e117c36 */ /* 0x000fe20008000000 */
[----:B------:R-:W-:Y:S01]  /*2970*/  F2FP.F16.F32.PACK_AB R6, R9, R8 ;  /* 0x000000080906723e */ /* 0x000fe200000000ff */
[C---:B------:R-:W-:Y:S01]  /*2980*/  FFMA.FTZ R18, R13.reuse, R18, 0.28857114911079406738 ;  /* 0x3e93bf990d127423 */ /* 0x040fe20000010012 */
[----:B------:R-:W-:Y:S01]  /*2990*/  F2FP.F16.F32.PACK_AB R7, R10, R7 ;  /* 0x000000070a07723e */ /* 0x000fe200000000ff */
[----:B------:R-:W-:Y:S01]  /*29a0*/  IMAD.SHL.U32 R11, R0, 0x40, RZ ;  /* 0x00000040000b7824 */ /* 0x000fe200078e00ff */
[----:B------:R-:W0:Y:S01]  /*29b0*/  LDC R10, c[0x0][0x3e8] ;  /* 0x0000fa00ff0a7b82 */ /* 0x000e220000000800 */
[----:B------:R-:W-:Y:S01]  /*29c0*/  FFMA.FTZ R18, R13, R18, -0.36067417263984680176 ;  /* 0xbeb8aa490d127423 */ /* 0x000fe20000010012 */
[----:B------:R-:W-:Y:S01]  /*29d0*/  ISETP.GE.U32.AND P0, PT, R12, 0x7f800000, PT ;  /* 0x7f8000000c00780c */ /* 0x000fe20003f06070 */
[----:B--2---:R1:W-:Y:S01]  /*29e0*/  STSM.16.M88.4 [R17], R4 ;  /* 0x0000000411007844 */ /* 0x0043e20000000200 */
[----:B------:R-:W-:Y:S01]  /*29f0*/  LOP3.LUT R11, R11, 0x200, RZ, 0xc0, !PT ;  /* 0x000002000b0b7812 */ /* 0x000fe200078ec0ff */
[----:B------:R-:W-:Y:S01]  /*2a00*/  FFMA.FTZ R18, R13, R18, 0.48089820146560668945 ;  /* 0x3ef6384a0d127423 */ /* 0x000fe20000010012 */
[----:B------:R-:W-:-:S02]  /*2a10*/  I2FP.F32.S32 R14, R15 ;  /* 0x0000000f000e7245 */ /* 0x000fc40000201400 */
[----:B------:R-:W2:Y:S01]  /*2a20*/  LDC.64 R8, c[0x0][0x398] ;  /* 0x0000e600ff087b82 */ /* 0x000ea20000000a00 */
[----:B------:R-:W-:Y:S01]  /*2a30*/  FFMA.FTZ R18, R13, R18, -0.72134751081466674805 ;  /* 0xbf38aa3b0d127423 */ /* 0x000fe20000010012 */
[----:B------:R-:W-:-:S06]  /*2a40*/  IADD3 R16, PT, PT, R16, UR10, R11 ;  /* 0x0000000a10107c10 */ /* 0x000fcc000fffe00b */
[----:B------:R-:W-:Y:S01]  /*2a50*/  BAR.SYNC.DEFER_BLOCKING 0x0 ;  /* 0x0000000000007b1d */ /* 0x000fe20000010000 */
[----:B------:R-:W-:Y:S01]  /*2a60*/  FSEL R11, RZ, -23, P1 ;  /* 0xc1b80000ff0b7808 */ /* 0x000fe20000800000 */
[C---:B------:R-:W-:Y:S01]  /*2a70*/  FMUL R18, R13.reuse, R18 ;  /* 0x000000120d127220 */ /* 0x040fe20000400000 */
[----:B------:R-:W-:Y:S01]  /*2a80*/  FSETP.NEU.AND P1, PT, R12, RZ, PT ;  /* 0x000000ff0c00720b */ /* 0x000fe20003f2d000 */
[----:B------:R-:W-:Y:S02]  /*2a90*/  @P0 IMAD.MOV.U32 R15, RZ, RZ, 0x7f800000 ;  /* 0x7f800000ff0f0424 */ /* 0x000fe400078e00ff */
[C---:B------:R-:W-:Y:S01]  /*2aa0*/  FMUL R18, R13.reuse, R18 ;  /* 0x000000120d127220 */ /* 0x040fe20000400000 */
[----:B------:R-:W-:Y:S01]  /*2ab0*/  FFMA.FTZ R11, R14, 1.1920928955078125e-07, R11 ;  /* 0x340000000e0b7823 */ /* 0x000fe2000001000b */
[----:B-1----:R-:W-:Y:S02]  /*2ac0*/  SHF.R.U32.HI R17, RZ, 0x6, R0 ;  /* 0x00000006ff117819 */ /* 0x002fe40000011600 */
[----:B------:R-:W-:-:S02]  /*2ad0*/  FFMA.FTZ R18, R13, 1.4426950216293334961, R18 ;  /* 0x3fb8aa3b0d127823 */ /* 0x000fc40000010012 */
[----:B------:R-:W-:Y:S02]  /*2ae0*/  SGXT.U32 R17, R17, 0x1 ;  /* 0x000000011111781a */ /* 0x000fe40000000000 */
[----:B------:R-:W-:Y:S01]  /*2af0*/  FADD R13, R11, R18 ;  /* 0x000000120b0d7221 */ /* 0x000fe20000000000 */
[----:B------:R-:W-:Y:S02]  /*2b00*/  IMAD R11, R2, UR5, RZ ;  /* 0x00000005020b7c24 */ /* 0x000fe4000f8e02ff */
[----:B------:R-:W-:Y:S01]  /*2b10*/  @P0 FFMA.FTZ R13, R12, R15, +INF ;  /* 0x7f8000000c0d0423 */ /* 0x000fe2000001000f */
[----:B0-----:R-:W-:Y:S01]  /*2b20*/  IMAD R17, R17, R10, RZ ;  /* 0x0000000a11117224 */ /* 0x001fe200078e02ff */
[----:B------:R-:W-:Y:S01]  /*2b30*/  SHF.R.U32.HI R12, RZ, 0x2, R0 ;  /* 0x00000002ff0c7819 */ /* 0x000fe20000011600 */
[----:B------:R-:W-:Y:S01]  /*2b40*/  IMAD.SHL.U32 R15, R11, 0x2, RZ ;  /* 0x000000020b0f7824 */ /* 0x000fe200078e00ff */
[----:B------:R-:W-:Y:S01]  /*2b50*/  UIMAD.WIDE UR4, UR4, 0x2, URZ ;  /* 0x00000002040478a5 */ /* 0x000fe2000f8e02ff */
[----:B------:R-:W-:-:S02]  /*2b60*/  FSEL R24, R13, -INF , P1 ;  /* 0xff8000000d187808 */ /* 0x000fc40000800000 */
[----:B------:R-:W-:Y:S01]  /*2b70*/  LOP3.LUT R19, R12, 0x18, RZ, 0xc0, !PT ;  /* 0x000000180c137812 */ /* 0x000fe200078ec0ff */
[----:B------:R0:W1:Y:S01]  /*2b80*/  LDSM.16.M88.4 R4, [R16] ;  /* 0x000000001004783b */ /* 0x0000620000000200 */
[----:B--2---:R-:W-:Y:S01]  /*2b90*/  IADD3 R18, P0, P2, R15, UR6, R8 ;  /* 0x000000060f127c10 */ /* 0x004fe2000fa1e008 */
[----:B------:R-:W-:Y:S02]  /*2ba0*/  IMAD R15, R10, 0x2, R17 ;  /* 0x000000020a0f7824 */ /* 0x000fe400078e0211 */
[----:B------:R-:W-:Y:S01]  /*2bb0*/  FFMA R24, R24, 0.69314718246459960938, R31 ;  /* 0x3f31721818187823 */ /* 0x000fe2000000001f */
[----:B------:R-:W-:Y:S01]  /*2bc0*/  IMAD.HI R12, R11, 0x2, RZ ;  /* 0x000000020b0c7827 */ /* 0x000fe200078e02ff */
[----:B------:R-:W-:Y:S01]  /*2bd0*/  LOP3.LUT R11, R19, 0x1f, R0, 0xf8, !PT ;  /* 0x0000001f130b7812 */ /* 0x000fe200078ef800 */
[----:B------:R-:W2:Y:S02]  /*2be0*/  LDCU UR4, c[0x0][0x3ec] ;  /* 0x00007d80ff0477ac */ /* 0x000ea40008000800 */
[----:B------:R-:W-:Y:S01]  /*2bf0*/  IMAD R21, R10, 0x2, R15 ;  /* 0x000000020a157824 */ /* 0x000fe200078e020f */
[----:B------:R-:W-:Y:S01]  /*2c00*/  IADD3.X R19, PT, PT, R12, UR5, R9, P0, P2 ;  /* 0x000000050c137c10 */ /* 0x000fe200087e4409 */
[----:B------:R-:W-:Y:S01]  /*2c10*/  IMAD.SHL.U32 R8, R11, 0x8, RZ ;  /* 0x000000080b087824 */ /* 0x000fe200078e00ff */
[-C--:B0-----:R-:W-:Y:S01]  /*2c20*/  LEA R16, P0, R17, R18.reuse, 0x1 ;  /* 0x0000001211107211 */ /* 0x081fe200078008ff */
[----:B------:R-:W-:Y:S01]  /*2c30*/  IMAD R23, R10, 0x2, R21 ;  /* 0x000000020a177824 */ /* 0x000fe200078e0215 */
[----:B------:R-:W-:Y:S01]  /*2c40*/  LEA R12, P1, R21, R18, 0x1 ;  /* 0x00000012150c7211 */ /* 0x000fe200078208ff */
[----:B------:R-:W-:Y:S01]  /*2c50*/  IMAD.SHL.U32 R11, R11, 0x10, RZ ;  /* 0x000000100b0b7824 */ /* 0x000fe200078e00ff */
[----:B------:R-:W-:Y:S01]  /*2c60*/  LOP3.LUT R8, R8, 0xc0, RZ, 0xc0, !PT ;  /* 0x000000c008087812 */ /* 0x000fe200078ec0ff */
[----:B------:R-:W-:Y:S01]  /*2c70*/  IMAD R25, R10, 0x2, R23 ;  /* 0x000000020a197824 */ /* 0x000fe200078e0217 */
[----:B------:R-:W-:-:S02]  /*2c80*/  LEA.HI.X.SX32 R17, R17, R19, 0x1, P0 ;  /* 0x0000001311117211 */ /* 0x000fc400000f0eff */
[----:B------:R-:W-:Y:S01]  /*2c90*/  IADD3 R3, PT, PT, R8, UR10, R3 ;  /* 0x0000000a08037c10 */ /* 0x000fe2000fffe003 */
[C---:B------:R-:W-:Y:S01]  /*2ca0*/  IMAD R27, R10.reuse, 0x2, R25 ;  /* 0x000000020a1b7824 */ /* 0x040fe200078e0219 */
[-C--:B------:R-:W-:Y:S02]  /*2cb0*/  LEA R8, P0, R15, R18.reuse, 0x1 ;  /* 0x000000120f087211 */ /* 0x080fe400078008ff */
[-C--:B------:R-:W-:Y:S01]  /*2cc0*/  LEA R14, P2, R23, R18.reuse, 0x1 ;  /* 0x00000012170e7211 */ /* 0x080fe200078408ff */
[C---:B------:R-:W-:Y:S01]  /*2cd0*/  IMAD R29, R10.reuse, 0x2, R27 ;  /* 0x000000020a1d7824 */ /* 0x040fe200078e021b */
[-C--:B------:R-:W-:Y:S01]  /*2ce0*/  LEA.HI.X.SX32 R9, R15, R19.reuse, 0x1, P0 ;  /* 0x000000130f097211 */ /* 0x080fe200000f0eff */
[----:B--2---:R-:W-:Y:S01]  /*2cf0*/  UIMAD UR4, UR9, UR4, URZ ;  /* 0x00000004090472a4 */ /* 0x004fe2000f8e02ff */
[-C--:B------:R-:W-:Y:S01]  /*2d00*/  LEA.HI.X.SX32 R13, R21, R19.reuse, 0x1, P1 ;  /* 0x00000013150d7211 */ /* 0x080fe200008f0eff */
[----:B------:R-:W-:Y:S01]  /*2d10*/  IMAD R10, R10, 0x2, R29 ;  /* 0x000000020a0a7824 */ /* 0x000fe200078e021d */
[----:B------:R-:W-:Y:S01]  /*2d20*/  LEA.HI.X.SX32 R15, R23, R19, 0x1, P2 ;  /* 0x00000013170f7211 */ /* 0x000fe200010f0eff */
[----:B------:R-:W-:Y:S01]  /*2d30*/  USHF.L.U32 UR6, UR4, 0x2, URZ ;  /* 0x0000000204067899 */ /* 0x000fe200080006ff */
[-C--:B------:R-:W-:Y:S01]  /*2d40*/  LEA R20, P1, R27, R18.reuse, 0x1 ;  /* 0x000000121b147211 */ /* 0x080fe200078208ff */
[----:B------:R-:W-:Y:S01]  /*2d50*/  UIMAD.WIDE UR4, UR4, 0x4, URZ ;  /* 0x00000004040478a5 */ /* 0x000fe2000f8e02ff */
[----:B------:R-:W-:-:S02]  /*2d60*/  LEA R22, P2, R29, R18, 0x1 ;  /* 0x000000121d167211 */ /* 0x000fc400078408ff */
[-C--:B------:R-:W-:Y:S02]  /*2d70*/  LEA.HI.X.SX32 R21, R27, R19.reuse, 0x1, P1 ;  /* 0x000000131b157211 */ /* 0x080fe400008f0eff */
[----:B------:R-:W-:Y:S02]  /*2d80*/  LEA.HI.X.SX32 R23, R29, R19, 0x1, P2 ;  /* 0x000000131d177211 */ /* 0x000fe400010f0eff */
[----:B------:R-:W-:Y:S01]  /*2d90*/  LOP3.LUT R11, R11, 0xf0, RZ, 0xc0, !PT ;  /* 0x000000f00b0b7812 */ /* 0x000fe200078ec0ff */
[----:B-1----:R0:W-:Y:S01]  /*2da0*/  STG.E.U16 desc[UR18][R16.64], R4 ;  /* 0x0000000410007986 */ /* 0x0021e2000c101512 */
[----:B------:R-:W-:Y:S02]  /*2db0*/  PRMT R26, R4, 0x7632, R26 ;  /* 0x00007632041a7816 */ /* 0x000fe4000000001a */
[----:B------:R-:W-:-:S03]  /*2dc0*/  LOP3.LUT R0, R0, 0x7f, RZ, 0xc0, !PT ;  /* 0x0000007f00007812 */ /* 0x000fc600078ec0ff */
[----:B------:R1:W-:Y:S04]  /*2dd0*/  STG.E.U16 desc[UR18][R8.64], R26 ;  /* 0x0000001a08007986 */ /* 0x0003e8000c101512 */
[----:B------:R2:W-:Y:S01]  /*2de0*/  STG.E.U16 desc[UR18][R12.64], R5 ;  /* 0x000000050c007986 */ /* 0x0005e2000c101512 */
[CC--:B0-----:R-:W-:Y:S02]  /*2df0*/  LEA R16, P0, R25.reuse, R18.reuse, 0x1 ;  /* 0x0000001219107211 */ /* 0x0c1fe400078008ff */
[C---:B------:R-:W-:Y:S02]  /*2e00*/  LEA R18, P3, R10.reuse, R18, 0x1 ;  /* 0x000000120a127211 */ /* 0x040fe400078608ff */
[-C--:B------:R-:W-:Y:S02]  /*2e10*/  LEA.HI.X.SX32 R17, R25, R19.reuse, 0x1, P0 ;  /* 0x0000001319117211 */ /* 0x080fe400000f0eff */
[----:B------:R-:W-:Y:S01]  /*2e20*/  PRMT R4, R5, 0x7632, R4 ;  /* 0x0000763205047816 */ /* 0x000fe20000000004 */
[----:B-1----:R-:W0:Y:S01]  /*2e30*/  LDC.64 R8, c[0x0][0x3a0] ;  /* 0x0000e800ff087b82 */ /* 0x002e220000000a00 */
[----:B------:R-:W-:-:S02]  /*2e40*/  LEA.HI.X.SX32 R19, R10, R19, 0x1, P3 ;  /* 0x000000130a137211 */ /* 0x000fc400018f0eff */
[----:B------:R-:W-:Y:S01]  /*2e50*/  PRMT R10, R6, 0x7632, R10 ;  /* 0x00007632060a7816 */ /* 0x000fe2000000000a */
[----:B------:R-:W-:Y:S01]  /*2e60*/  STG.E.U16 desc[UR18][R14.64], R4 ;  /* 0x000000040e007986 */ /* 0x000fe2000c101512 */
[----:B--2---:R-:W-:Y:S01]  /*2e70*/  PRMT R13, R7, 0x7632, R13 ;  /* 0x00007632070d7816 */ /* 0x004fe2000000000d */
[----:B------:R-:W-:Y:S01]  /*2e80*/  IMAD.SHL.U32 R5, R2, 0x4, RZ ;  /* 0x0000000402057824 */ /* 0x000fe200078e00ff */
[----:B------:R-:W-:Y:S01]  /*2e90*/  ISETP.GE.U32.AND P0, PT, R0, 0x40, PT ;  /* 0x000000400000780c */ /* 0x000fe20003f06070 */
[----:B------:R-:W-:Y:S01]  /*2ea0*/  STG.E.U16 desc[UR18][R16.64], R6 ;  /* 0x0000000610007986 */ /* 0x000fe2000c101512 */
[----:B------:R-:W-:-:S03]  /*2eb0*/  IMAD.HI R0, R2, 0x4, RZ ;  /* 0x0000000402007827 */ /* 0x000fc600078e02ff */
[----:B------:R-:W-:Y:S04]  /*2ec0*/  STG.E.U16 desc[UR18][R20.64], R10 ;  /* 0x0000000a14007986 */ /* 0x000fe8000c101512 */
[----:B------:R-:W-:Y:S04]  /*2ed0*/  STG.E.U16 desc[UR18][R22.64], R7 ;  /* 0x0000000716007986 */ /* 0x000fe8000c101512 */
[----:B------:R-:W-:Y:S01]  /*2ee0*/  STG.E.U16 desc[UR18][R18.64], R13 ;  /* 0x0000000d12007986 */ /* 0x000fe2000c101512 */
[----:B------:R-:W-:Y:S01]  /*2ef0*/  BAR.SYNC.DEFER_BLOCKING 0x0 ;  /* 0x0000000000007b1d */ /* 0x000fe20000010000 */
[----:B0-----:R-:W-:-:S05]  /*2f00*/  IADD3 R2, P1, P2, R5, UR6, R8 ;  /* 0x0000000605027c10 */ /* 0x001fca000fa3e008 */
[----:B------:R0:W-:Y:S02]  /*2f10*/  STSM.16.M88 [R3], R24 ;  /* 0x0000001803007844 */ /* 0x0001e40000000000 */
[----:B------:R-:W-:Y:S01]  /*2f20*/  BAR.SYNC.DEFER_BLOCKING 0x0 ;  /* 0x0000000000007b1d */ /* 0x000fe20000010000 */
[----:B0-----:R-:W-:-:S05]  /*2f30*/  IADD3.X R3, PT, PT, R0, UR5, R9, P1, P2 ;  /* 0x0000000500037c10 */ /* 0x001fca0008fe4409 */
[----:B------:R-:W0:Y:S04]  /*2f40*/  LDSM.16.M88 R11, [R11+UR10] ;  /* 0x0000000a0b0b783b */ /* 0x000e280008000000 */
[----:B0-----:R0:W-:Y:S01]  /*2f50*/  @!P0 STG.E desc[UR18][R2.64], R11 ;  /* 0x0000000b02008986 */ /* 0x0011e2000c101912 */
[----:B------:R-:W-:Y:S06]  /*2f60*/  BAR.SYNC.DEFER_BLOCKING 0x0 ;  /* 0x0000000000007b1d */ /* 0x000fec0000010000 */
[----:B------:R-:W-:Y:S05]  /*2f70*/  BRA.U UP1, `(.L_x_22) ;  /* 0x00000001019c7547 */ /* 0x000fea000b800000 */
[----:B------:R-:W1:Y:S01]  /*2f80*/  S2UR UR5, SR_CgaCtaId ;  /* 0x00000000000579c3 */ /* 0x000e620000008800 */
[----:B------:R-:W-:Y:S01]  /*2f90*/  NOP ;  /* 0x0000000000007918 */ /* 0x000fe20000000000 */
[----:B------:R-:W-:Y:S01]  /*2fa0*/  UMOV UR4, 0x50 ;  /* 0x0000005000047882 */ /* 0x000fe20000000000 */
[----:B------:R-:W-:Y:S02]  /*2fb0*/  IMAD.U32 R0, RZ, RZ, UR26 ;  /* 0x0000001aff007e24 */ /* 0x000fe4000f8e00ff */
[----:B0-----:R-:W-:-:S03]  /*2fc0*/  IMAD.MOV.U32 R3, RZ, RZ, 0x1 ;  /* 0x00000001ff037424 */ /* 0x001fc600078e00ff */
[----:B------:R-:W-:-:S04]  /*2fd0*/  LOP3.LUT R0, R0, 0xffff, RZ, 0xc0, !PT ;  /* 0x0000ffff00007812 */ /* 0x000fc800078ec0ff */
[----:B------:R-:W-:-:S05]  /*2fe0*/  SHF.R.U32.HI R0, RZ, 0x5, R0 ;  /* 0x00000005ff007819 */ /* 0x000fca0000011600 */
[----:B------:R-:W-:Y:S01]  /*2ff0*/  VIADD R2, R0, 0x10 ;  /* 0x0000001000027836 */ /* 0x000fe20000000000 */
[----:B------:R-:W-:Y:S01]  /*3000*/  SHF.L.U32 R0, R3, R0, RZ ;  /* 0x0000000003007219 */ /* 0x000fe200000006ff */
[----:B-1----:R-:W-:-:S03]  /*3010*/  ULEA UR6, UR5, UR4, 0x18 ;  /* 0x0000000405067291 */ /* 0x002fc6000f8ec0ff */
[----:B------:R-:W-:-:S04]  /*3020*/  SHF.L.U32 R3, R3, R2, RZ ;  /* 0x0000000203037219 */ /* 0x000fc800000006ff */
[----:B------:R-:W-:Y:S02]  /*3030*/  LOP3.LUT R0, R3, R0, RZ, 0xfc, !PT ;  /* 0x0000000003007212 */ /* 0x000fe400078efcff */
[----:B------:R-:W0:Y:S02]  /*3040*/  LDS R5, [UR6] ;  /* 0x00000006ff057984 */ /* 0x000e240008000800 */
[C---:B------:R-:W-:Y:S02]  /*3050*/  LOP3.LUT R2, R0.reuse, 0xffff, RZ, 0xc0, !PT ;  /* 0x0000ffff00027812 */ /* 0x040fe400078ec0ff */
[----:B0-----:R-:W-:-:S04]  /*3060*/  LOP3.LUT R3, R0, 0xffff, R5, 0x80, !PT ;  /* 0x0000ffff00037812 */ /* 0x001fc800078e8005 */
[----:B------:R-:W-:-:S13]  /*3070*/  ISETP.NE.AND P0, PT, R3, R2, PT ;  /* 0x000000020300720c */ /* 0x000fda0003f05270 */
[----:B------:R-:W-:Y:S05]  /*3080*/  @P0 BRA `(.L_x_23) ;  /* 0x0000000000500947 */ /* 0x000fea0003800000 */
[----:B------:R-:W-:Y:S02]  /*3090*/  SHF.R.U32.HI R5, RZ, 0x10, R5 ;  /* 0x00000010ff057819 */ /* 0x000fe40000011605 */
[----:B------:R-:W-:-:S04]  /*30a0*/  SHF.R.U32.HI R2, RZ, 0x10, R0 ;  /* 0x00000010ff027819 */ /* 0x000fc80000011600 */
[----:B------:R-:W-:-:S04]  /*30b0*/  LOP3.LUT R5, R5, R2, RZ, 0xc0, !PT ;  /* 0x0000000205057212 */ /* 0x000fc800078ec0ff */
[----:B------:R-:W-:-:S13]  /*30c0*/  ISETP.NE.AND P0, PT, R5, R2, PT ;  /* 0x000000020500720c */ /* 0x000fda0003f05270 */
[----:B------:R-:W-:Y:S05]  /*30d0*/  @P0 BRA `(.L_x_24) ;  /* 0x0000000000300947 */ /* 0x000fea0003800000 */
[----:B------:R-:W-:Y:S01]  /*30e0*/  R2UR UR4, R0 ;  /* 0x00000000000472ca */ /* 0x000fe200000e0000 */
[----:B------:R-:W-:Y:S01]  /*30f0*/  VOTEU.ANY UR5, UPT, PT ;  /* 0x0000000000057886 */ /* 0x000fe200038e0100 */
[----:B------:R-:W0:Y:S01]  /*3100*/  S2R R0, SR_LANEID ;  /* 0x0000000000007919 */ /* 0x000e220000000000 */
[----:B------:R-:W-:-:S10]  /*3110*/  UFLO.U32 UR5, UR5 ;  /* 0x00000005000572bd */ /* 0x000fd400080e0000 */
[----:B------:R-:W-:-:S06]  /*3120*/  ULOP3.LUT UR4, URZ, UR4, URZ, 0x33, !UPT ;  /* 0x00000004ff047292 */ /* 0x000fcc000f8e33ff */
[----:B------:R-:W-:-:S04]  /*3130*/  IMAD.U32 R2, RZ, RZ, UR4 ;  /* 0x00000004ff027e24 */ /* 0x000fc8000f8e00ff */
[----:B------:R-:W1:Y:S02]  /*3140*/  REDUX UR7, R2 ;  /* 0x00000000020773c4 */ /* 0x000e640000000000 */
[----:B------:R2:W-:Y:S01]  /*3150*/  UTCATOMSWS.AND URZ, UR4 ;  /* 0x0000000400ff79e3 */ /* 0x0005e20008000000 */
[----:B0-----:R-:W-:Y:S01]  /*3160*/  ISETP.EQ.U32.AND P0, PT, R0, UR5, PT ;  /* 0x0000000500007c0c */ /* 0x001fe2000bf02070 */
[----:B-1----:R-:W-:-:S12]  /*3170*/  IMAD.U32 R0, RZ, RZ, UR7 ;  /* 0x00000007ff007e24 */ /* 0x002fd8000f8e00ff */
[----:B------:R2:W-:Y:S01]  /*3180*/  @P0 ATOMS.AND RZ, [UR6], R0 ;  /* 0x00000000ffff098c */ /* 0x0005e2000a800006 */
[----:B------:R-:W-:Y:S05]  /*3190*/  BRA `(.L_x_22) ;  /* 0x0000000000147947 */ /* 0x000fea0003800000 */
.L_x_24:
[----:B------:R-:W-:-:S07]  /*31a0*/  MOV R2, 0x31c0 ;  /* 0x000031c000027802 */ /* 0x000fce0000000f00 */
[----:B------:R-:W-:Y:S05]  /*31b0*/  CALL.REL.NOINC `($__internal_0_$__cuda_sm10x_tcgen05_guardrail_trap_col_being_dealloced_not_returned_by_alloc) ;  /* 0x0000000000447944 */ /* 0x000fea0003c00000 */
[----:B------:R-:W-:Y:S05]  /*31c0*/  BRA `(.L_x_22) ;  /* 0x0000000000087947 */ /* 0x000fea0003800000 */
.L_x_23:
[----:B------:R-:W-:-:S07]  /*31d0*/  MOV R2, 0x31f0 ;  /* 0x000031f000027802 */ /* 0x000fce0000000f00 */
[----:B------:R-:W-:Y:S05]  /*31e0*/  CALL.REL.NOINC `($__internal_2_$__cuda_sm10x_tcgen05_guardrail_trap_unallocated_columns_being_dealloced) ;  /* 0x0000000000507944 */ /* 0x000fea0003c00000 */
.L_x_22:
[----:B------:R-:W-:Y:S01]  /*31f0*/  NOP ;  /* 0x0000000000007918 */ /* 0x000fe20000000000 */
[----:B--2---:R-:W-:Y:S05]  /*3200*/  EXIT ;  /* 0x000000000000794d */ /* 0x004fea0003800000 */
.L_x_8:
[----:B------:R-:W1:Y:S02]  /*3210*/  SYNCS.PHASECHK.TRANS64.TRYWAIT P2, [UR10+0xa00], RZ ;  /* 0x000a00ffff0075a7 */ /* 0x000e64000804110a */
[----:B-1----:R-:W-:Y:S05]  /*3220*/  @!P2 BRA `(.L_x_8) ;  /* 0xfffffffc00f8a947 */ /* 0x002fea000383ffff */
[----:B------:R-:W-:Y:S05]  /*3230*/  BRA `(.L_x_7) ;  /* 0xffffffdc00187947 */ /* 0x000fea000383ffff */
.L_x_17:
[----:B------:R-:W2:Y:S02]  /*3240*/  SYNCS.PHASECHK.TRANS64.TRYWAIT P4, [UR10+0xe10], RZ ;  /* 0x000e10ffff0075a7 */ /* 0x000ea4000808110a */
[----:B--2---:R-:W-:Y:S05]  /*3250*/  @!P4 BRA `(.L_x_17) ;  /* 0xfffffffc00f8c947 */ /* 0x004fea000383ffff */
[----:B------:R-:W-:Y:S05]  /*3260*/  BRA `(.L_x_25) ;  /* 0xffffffe800647947 */ /* 0x000fea000383ffff */
.L_x_18:
[----:B------:R-:W0:Y:S02]  /*3270*/  SYNCS.PHASECHK.TRANS64.TRYWAIT P0, [UR25], R20 ;  /* 0x00000014ff0075a7 */ /* 0x000e240008001119 */
[----:B0-----:R-:W-:Y:S05]  /*3280*/  @!P0 BRA `(.L_x_18) ;  /* 0xfffffffc00f88947 */ /* 0x001fea000383ffff */
[----:B------:R-:W-:Y:S05]  /*3290*/  BRA `(.L_x_26) ;  /* 0xffffffec00847947 */ /* 0x000fea000383ffff */
.L_x_21:
[----:B------:R-:W0:Y:S02]  /*32a0*/  SYNCS.PHASECHK.TRANS64.TRYWAIT P0, [UR25], R3 ;  /* 0x00000003ff0075a7 */ /* 0x000e240008001119 */
[----:B0-----:R-:W-:Y:S05]  /*32b0*/  @!P0 BRA `(.L_x_21) ;  /* 0xfffffffc00f88947 */ /* 0x001fea000383ffff */
[----:B------:R-:W-:Y:S05]  /*32c0*/  BRA `(.L_x_27) ;  /* 0xfffffff000907947 */ /* 0x000fea000383ffff */
        .weak           $__internal_0_$__cuda_sm10x_tcgen05_guardrail_trap_col_being_dealloced_not_returned_by_alloc
        .type           $__internal_0_$__cuda_sm10x_tcgen05_guardrail_trap_col_being_dealloced_not_returned_by_alloc,@function
        .size           $__internal_0_$__cuda_sm10x_tcgen05_guardrail_trap_col_being_dealloced_not_returned_by_alloc,($__internal_1_$__cuda_sm10x_tcgen05_guardrail_trap_phase_invalid_during_alloc - $__internal_0_$__cuda_sm10x_tcgen05_guardrail_trap_col_being_dealloced_not_returned_by_alloc)
$__internal_0_$__cuda_sm10x_tcgen05_guardrail_trap_col_being_dealloced_not_returned_by_alloc:
[----:B------:R-:W-:Y:S05]  /*32d0*/  BPT.TRAP 0x1 ;  /* 0x000000040000795c */ /* 0x000fea0000300000 */
[----:B------:R-:W-:-:S04]  /*32e0*/  IMAD.MOV.U32 R3, RZ, RZ, 0x0 ;  /* 0x00000000ff037424 */ /* 0x000fc800078e00ff */
[----:B------:R-:W-:Y:S05]  /*32f0*/  RET.REL.NODEC R2 `(attn_fwd) ;  /* 0xffffffcc02407950 */ /* 0x000fea0003c3ffff */
        .weak           $__internal_1_$__cuda_sm10x_tcgen05_guardrail_trap_phase_invalid_during_alloc
        .type           $__internal_1_$__cuda_sm10x_tcgen05_guardrail_trap_phase_invalid_during_alloc,@function
        .size           $__internal_1_$__cuda_sm10x_tcgen05_guardrail_trap_phase_invalid_during_alloc,($__internal_2_$__cuda_sm10x_tcgen05_guardrail_trap_unallocated_columns_being_dealloced - $__internal_1_$__cuda_sm10x_tcgen05_guardrail_trap_phase_invalid_during_alloc)
$__internal_1_$__cuda_sm10x_tcgen05_guardrail_trap_phase_invalid_during_alloc:
[----:B------:R-:W-:Y:S05]  /*3300*/  BPT.TRAP 0x1 ;  /* 0x000000040000795c */ /* 0x000fea0000300000 */
[----:B------:R-:W-:-:S04]  /*3310*/  IMAD.MOV.U32 R3, RZ, RZ, 0x0 ;  /* 0x00000000ff037424 */ /* 0x000fc800078e00ff */
[----:B------:R-:W-:Y:S05]  /*3320*/  RET.REL.NODEC R2 `(attn_fwd) ;  /* 0xffffffcc02347950 */ /* 0x000fea0003c3ffff */
        .weak           $__internal_2_$__cuda_sm10x_tcgen05_guardrail_trap_unallocated_columns_being_dealloced
        .type           $__internal_2_$__cuda_sm10x_tcgen05_guardrail_trap_unallocated_columns_being_dealloced,@function
        .size           $__internal_2_$__cuda_sm10x_tcgen05_guardrail_trap_unallocated_columns_being_dealloced,(.L_x_31 - $__internal_2_$__cuda_sm10x_tcgen05_guardrail_trap_unallocated_columns_being_dealloced)
$__internal_2_$__cuda_sm10x_tcgen05_guardrail_trap_unallocated_columns_being_dealloced:
[----:B------:R-:W-:Y:S05]  /*3330*/  BPT.TRAP 0x1 ;  /* 0x000000040000795c */ /* 0x000fea0000300000 */
[----:B------:R-:W-:-:S04]  /*3340*/  IMAD.MOV.U32 R3, RZ, RZ, 0x0 ;  /* 0x00000000ff037424 */ /* 0x000fc800078e00ff */
[----:B------:R-:W-:Y:S05]  /*3350*/  RET.REL.NODEC R2 `(attn_fwd) ;  /* 0xffffffcc02287950 */ /* 0x000fea0003c3ffff */
.L_x_28:
[----:B------:R-:W-:-:S00]  /*3360*/  BRA `(.L_x_28) ;  /* 0xfffffffc00fc7947 */ /* 0x000fc0000383ffff */
[----:B------:R-:W-:-:S00]  /*3370*/  NOP ;  /* 0x0000000000007918 */ /* 0x000fc00000000000 */
        /* <DEDUP_REMOVED lines=8> */
.L_x_31:


//--------------------- .nv.global.init           --------------------------
	.section	.nv.global.init,"aw",@progbits
.nv.global.init:
	.type		_$_str,@object
	.size		_$_str,(.L_3 - _$_str)
_$_str:
        /*0000*/ 	.byte	0x5f, 0x5f, 0x43, 0x55, 0x44, 0x41, 0x5f, 0x46, 0x54, 0x5a, 0x00
.L_3:


//--------------------- .nv.shared.attn_fwd       --------------------------
	.section	.nv.shared.attn_fwd,"aw",@nobits
	.sectionflags	@""
	.align	16
	.zero		1024


//--------------------- .nv.shared.reserved.0     --------------------------
	.section	.nv.shared.reserved.0,"aw",@nobits
	.align	8
	.weak		__nv_reservedSMEM_offset_0_alias
	.size		__nv_reservedSMEM_offset_0_alias, 0, 64
	.other		__nv_reservedSMEM_offset_0_alias,@"STO_CUDA_RESERVED_SHARED STV_DEFAULT"
__nv_reservedSMEM_offset_0_alias:
	.zero		0
.nv.shared.reserved.0:
	.zero		64
	.weak		__nv_reservedSMEM_allocation_phase
	.type		__nv_reservedSMEM_allocation_phase,@object
	.size		__nv_reservedSMEM_allocation_phase,(.L_0 - __nv_reservedSMEM_allocation_phase)
__nv_reservedSMEM_allocation_phase:
	.zero		1
.L_0:
	.zero		7
	.weak		__nv_reservedSMEM_devtool_atexit_pc
	.type		__nv_reservedSMEM_devtool_atexit_pc,@object
	.size		__nv_reservedSMEM_devtool_atexit_pc,(__nv_reservedSMEM_allocation_mask - __nv_reservedSMEM_devtool_atexit_pc)
__nv_reservedSMEM_devtool_atexit_pc:
	.zero		8
	.weak		__nv_reservedSMEM_allocation_mask
	.type		__nv_reservedSMEM_allocation_mask,@object
	.size		__nv_reservedSMEM_allocation_mask,(.L_2 - __nv_reservedSMEM_allocation_mask)
__nv_reservedSMEM_allocation_mask:
	.zero		4
.L_2:


//--------------------- .nv.constant0.attn_fwd    --------------------------
	.section	.nv.constant0.attn_fwd,"a",@progbits
	.sectionflags	@""
	.align	4
.nv.constant0.attn_fwd:
	.zero		1032


//--------------------- SYMBOLS --------------------------

	.type		.nv.reservedSmem.offset0,@object
	.size		.nv.reservedSmem.offset0,0x4
	.type		.nv.reservedSmem.cap,@object
	.size		.nv.reservedSmem.cap,0x4
